def matmul_kernel(
    a_ptr,
    b_ptr,
    c_ptr,
    M,
    N,
    K,
    stride_am,
    stride_ak,
    stride_bk,
    stride_bn,
    stride_cm,
    stride_cn,
    BLOCK_M: tl.constexpr,
    BLOCK_N: tl.constexpr,
    BLOCK_K: tl.constexpr,
    GROUP_M: tl.constexpr,
):
    pid = tl.program_id(axis=0)
    num_pid_m = tl.cdiv(M, BLOCK_M)
    num_pid_n = tl.cdiv(N, BLOCK_N)
    num_pid_in_group = GROUP_M * num_pid_n
    group_id = pid // num_pid_in_group
    first_pid_m = group_id * GROUP_M
    group_size_m = min(num_pid_m - first_pid_m, GROUP_M)
    pid_m = first_pid_m + ((pid % num_pid_in_group) % group_size_m)
    pid_n = (pid % num_pid_in_group) // group_size_m

    offs_am = (pid_m * BLOCK_M + tl.arange(0, BLOCK_M)) % M
    offs_bn = (pid_n * BLOCK_N + tl.arange(0, BLOCK_N)) % N
    offs_k = tl.arange(0, BLOCK_K)
    a_ptrs = a_ptr + offs_am[:, None] * stride_am + offs_k[None, :] * stride_ak
    b_ptrs = b_ptr + offs_k[:, None] * stride_bk + offs_bn[None, :] * stride_bn

    acc = tl.zeros((BLOCK_M, BLOCK_N), dtype=tl.float32)
    for kk in range(0, tl.cdiv(K, BLOCK_K)):
        a = tl.load(a_ptrs, mask=offs_k[None, :] < K - kk * BLOCK_K, other=0.0)
        b = tl.load(b_ptrs, mask=offs_k[:, None] < K - kk * BLOCK_K, other=0.0)
        acc = tl.dot(a, b, acc)
        a_ptrs += BLOCK_K * stride_ak
        b_ptrs += BLOCK_K * stride_bk

    c = acc.to(c_ptr.dtype.element_ty)
    offs_cm = pid_m * BLOCK_M + tl.arange(0, BLOCK_M)
    offs_cn = pid_n * BLOCK_N + tl.arange(0, BLOCK_N)
    c_ptrs = c_ptr + offs_cm[:, None] * stride_cm + offs_cn[None, :] * stride_cn
    mask = (offs_cm[:, None] < M) & (offs_cn[None, :] < N)
    tl.store(c_ptrs, c, mask=mask)

# config = {"BLOCK_K": 32, "BLOCK_M": 512, "BLOCK_N": 128, "GROUP_M": 8, "arch": "sm_90", "dtype": "bf16", "num_ctas": 4, "num_stages": 3, "num_warps": 4}
# arch = sm_90


// ===== COMPILED SASS (sm_90a) =====

	.target	sm_90a

	.elftype	@"ET_EXEC"


//--------------------- .note.nv.tkinfo           --------------------------
	.section	.note.nv.tkinfo,"",@"SHT_NOTE"
	.sectionflags	@"SHF_NOTE_NV_TKINFO"
	.tkinfo
        /*0018*/ 	.word	0x00000002
        /*0030*/ 	.string	""
        /*0030*/ 	.string	"ptxas"
        /*0030*/ 	.string	"Cuda compilation tools, release 13.0, V13.0.88"
        /*0030*/ 	.string	"Build cuda_13.0.r13.0/compiler.36424714_0"
        /*0030*/ 	.string	"-v  -suppress-debug-info  -lineinfo  -arch sm_90a "



//--------------------- .note.nv.cuinfo           --------------------------
	.section	.note.nv.cuinfo,"",@"SHT_NOTE"
	.sectionflags	@"SHF_NOTE_NV_CUINFO"
        /*0018*/ 	.short	0x0002
        /*001a*/ 	.short	0x005a
        /*001c*/ 	.short	0x0082
	.zero		2


//--------------------- .nv.info                  --------------------------
	.section	.nv.info,"",@"SHT_CUDA_INFO"
	.align	4


	//----- nvinfo : EIATTR_REGCOUNT
	.align		4
        /*0000*/ 	.byte	0x04, 0x2f
        /*0002*/ 	.short	(.L_1 - .L_0)
	.align		4
.L_0:
        /*0004*/ 	.word	index@(matmul_kernel)
        /*0008*/ 	.word	0x000000ff


	//----- nvinfo : EIATTR_FRAME_SIZE
	.align		4
.L_1:
        /*000c*/ 	.byte	0x04, 0x11
        /*000e*/ 	.short	(.L_3 - .L_2)
	.align		4
.L_2:
        /*0010*/ 	.word	index@(matmul_kernel)
        /*0014*/ 	.word	0x00000000


	//----- nvinfo : EIATTR_MIN_STACK_SIZE
	.align		4
.L_3:
        /*0018*/ 	.byte	0x04, 0x12
        /*001a*/ 	.short	(.L_5 - .L_4)
	.align		4
.L_4:
        /*001c*/ 	.word	index@(matmul_kernel)
        /*0020*/ 	.word	0x00000000
.L_5:


//--------------------- .nv.compat                --------------------------
	.section	.nv.compat,"",@"SHT_CUDA_COMPAT_INFO"
	.align	4
        /*0000*/ 	.byte	0x02, 0x09, 0x01, 0x00, 0x02, 0x02, 0x04, 0x00, 0x02, 0x05, 0x05, 0x00, 0x03, 0x07, 0x01, 0x01
        /*0010*/ 	.byte	0x02, 0x03, 0x00, 0x00, 0x02, 0x06, 0x01, 0x00, 0x04, 0x0b, 0x08, 0x00, 0x00, 0x00, 0x00, 0x00
        /*0020*/ 	.byte	0x00, 0x00, 0x00, 0x00


//--------------------- .nv.info.matmul_kernel    --------------------------
	.section	.nv.info.matmul_kernel,"",@"SHT_CUDA_INFO"
	.sectionflags	@""
	.align	4


	//----- nvinfo : EIATTR_CUDA_API_VERSION
	.align		4
        /*0000*/ 	.byte	0x04, 0x37
        /*0002*/ 	.short	(.L_7 - .L_6)
.L_6:
        /*0004*/ 	.word	0x00000082


	//----- nvinfo : EIATTR_KPARAM_INFO
	.align		4
.L_7:
        /*0008*/ 	.byte	0x04, 0x17
        /*000a*/ 	.short	(.L_9 - .L_8)
.L_8:
        /*000c*/ 	.word	0x00000000
        /*0010*/ 	.short	0x000d
        /*0012*/ 	.short	0x0048
        /*0014*/ 	.byte	0x00, 0xf4, 0x21, 0x00


	//----- nvinfo : EIATTR_KPARAM_INFO
	.align		4
.L_9:
        /*0018*/ 	.byte	0x04, 0x17
        /*001a*/ 	.short	(.L_11 - .L_10)
.L_10:
        /*001c*/ 	.word	0x00000000
        /*0020*/ 	.short	0x000c
        /*0022*/ 	.short	0x0040
        /*0024*/ 	.byte	0x00, 0xf4, 0x21, 0x00


	//----- nvinfo : EIATTR_KPARAM_INFO
	.align		4
.L_11:
        /*0028*/ 	.byte	0x04, 0x17
        /*002a*/ 	.short	(.L_13 - .L_12)
.L_12:
        /*002c*/ 	.word	0x00000000
        /*0030*/ 	.short	0x000b
        /*0032*/ 	.short	0x0038
        /*0034*/ 	.byte	0x00, 0xf0, 0x11, 0x00


	//----- nvinfo : EIATTR_KPARAM_INFO
	.align		4
.L_13:
        /*0038*/ 	.byte	0x04, 0x17
        /*003a*/ 	.short	(.L_15 - .L_14)
.L_14:
        /*003c*/ 	.word	0x00000000
        /*0040*/ 	.short	0x000a
        /*0042*/ 	.short	0x0034
        /*0044*/ 	.byte	0x00, 0xf0, 0x11, 0x00


	//----- nvinfo : EIATTR_KPARAM_INFO
	.align		4
.L_15:
        /*0048*/ 	.byte	0x04, 0x17
        /*004a*/ 	.short	(.L_17 - .L_16)
.L_16:
        /*004c*/ 	.word	0x00000000
        /*0050*/ 	.short	0x0009
        /*0052*/ 	.short	0x0030
        /*0054*/ 	.byte	0x00, 0xf0, 0x11, 0x00


	//----- nvinfo : EIATTR_KPARAM_INFO
	.align		4
.L_17:
        /*0058*/ 	.byte	0x04, 0x17
        /*005a*/ 	.short	(.L_19 - .L_18)
.L_18:
        /*005c*/ 	.word	0x00000000
        /*0060*/ 	.short	0x0008
        /*0062*/ 	.short	0x002c
        /*0064*/ 	.byte	0x00, 0xf0, 0x11, 0x00


	//----- nvinfo : EIATTR_KPARAM_INFO
	.align		4
.L_19:
        /*0068*/ 	.byte	0x04, 0x17
        /*006a*/ 	.short	(.L_21 - .L_20)
.L_20:
        /*006c*/ 	.word	0x00000000
        /*0070*/ 	.short	0x0007
        /*0072*/ 	.short	0x0028
        /*0074*/ 	.byte	0x00, 0xf0, 0x11, 0x00


	//----- nvinfo : EIATTR_KPARAM_INFO
	.align		4
.L_21:
        /*0078*/ 	.byte	0x04, 0x17
        /*007a*/ 	.short	(.L_23 - .L_22)
.L_22:
        /*007c*/ 	.word	0x00000000
        /*0080*/ 	.short	0x0006
        /*0082*/ 	.short	0x0024
        /*0084*/ 	.byte	0x00, 0xf0, 0x11, 0x00


	//----- nvinfo : EIATTR_KPARAM_INFO
	.align		4
.L_23:
        /*0088*/ 	.byte	0x04, 0x17
        /*008a*/ 	.short	(.L_25 - .L_24)
.L_24:
        /*008c*/ 	.word	0x00000000
        /*0090*/ 	.short	0x0005
        /*0092*/ 	.short	0x0020
        /*0094*/ 	.byte	0x00, 0xf0, 0x11, 0x00


	//----- nvinfo : EIATTR_KPARAM_INFO
	.align		4
.L_25:
        /*0098*/ 	.byte	0x04, 0x17
        /*009a*/ 	.short	(.L_27 - .L_26)
.L_26:
        /*009c*/ 	.word	0x00000000
        /*00a0*/ 	.short	0x0004
        /*00a2*/ 	.short	0x001c
        /*00a4*/ 	.byte	0x00, 0xf0, 0x11, 0x00


	//----- nvinfo : EIATTR_KPARAM_INFO
	.align		4
.L_27:
        /*00a8*/ 	.byte	0x04, 0x17
        /*00aa*/ 	.short	(.L_29 - .L_28)
.L_28:
        /*00ac*/ 	.word	0x00000000
        /*00b0*/ 	.short	0x0003
        /*00b2*/ 	.short	0x0018
        /*00b4*/ 	.byte	0x00, 0xf0, 0x11, 0x00


	//----- nvinfo : EIATTR_KPARAM_INFO
	.align		4
.L_29:
        /*00b8*/ 	.byte	0x04, 0x17
        /*00ba*/ 	.short	(.L_31 - .L_30)
.L_30:
        /*00bc*/ 	.word	0x00000000
        /*00c0*/ 	.short	0x0002
        /*00c2*/ 	.short	0x0010
        /*00c4*/ 	.byte	0x00, 0xf4, 0x21, 0x00


	//----- nvinfo : EIATTR_KPARAM_INFO
	.align		4
.L_31:
        /*00c8*/ 	.byte	0x04, 0x17
        /*00ca*/ 	.short	(.L_33 - .L_32)
.L_32:
        /*00cc*/ 	.word	0x00000000
        /*00d0*/ 	.short	0x0001
        /*00d2*/ 	.short	0x0008
        /*00d4*/ 	.byte	0x00, 0xf4, 0x21, 0x00


	//----- nvinfo : EIATTR_KPARAM_INFO
	.align		4
.L_33:
        /*00d8*/ 	.byte	0x04, 0x17
        /*00da*/ 	.short	(.L_35 - .L_34)
.L_34:
        /*00dc*/ 	.word	0x00000000
        /*00e0*/ 	.short	0x0000
        /*00e2*/ 	.short	0x0000
        /*00e4*/ 	.byte	0x00, 0xf4, 0x21, 0x00


	//----- nvinfo : EIATTR_EXPLICIT_CLUSTER
	.align		4
.L_35:
        /*00e8*/ 	.byte	0x01, 0x3e
	.zero		2


	//----- nvinfo : EIATTR_CTA_PER_CLUSTER
	.align		4
        /*00ec*/ 	.byte	0x04, 0x3d
        /*00ee*/ 	.short	(.L_37 - .L_36)
.L_36:
        /*00f0*/ 	.word	0x00000004
        /*00f4*/ 	.word	0x00000001
        /*00f8*/ 	.word	0x00000001


	//----- nvinfo : EIATTR_SPARSE_MMA_MASK
	.align		4
.L_37:
        /*00fc*/ 	.byte	0x03, 0x50
        /*00fe*/ 	.short	0x0000


	//----- nvinfo : EIATTR_MAXREG_COUNT
	.align		4
        /*0100*/ 	.byte	0x03, 0x1b
        /*0102*/ 	.short	0x00ff


	//----- nvinfo : EIATTR_NUM_BARRIERS
	.align		4
        /*0104*/ 	.byte	0x02, 0x4c
        /*0106*/ 	.byte	0x01
	.zero		1


	//----- nvinfo : EIATTR_MERCURY_ISA_VERSION
	.align		4
        /*0108*/ 	.byte	0x03, 0x5f
        /*010a*/ 	.short	0x0101


	//----- nvinfo : EIATTR_EXIT_INSTR_OFFSETS
	.align		4
        /*010c*/ 	.byte	0x04, 0x1c
        /*010e*/ 	.short	(.L_39 - .L_38)


	//   ....[0]....
.L_38:
        /*0110*/ 	.word	0x00009940


	//   ....[1]....
        /*0114*/ 	.word	0x00009970


	//----- nvinfo : EIATTR_REQNTID
	.align		4
.L_39:
        /*0118*/ 	.byte	0x04, 0x10
        /*011a*/ 	.short	(.L_41 - .L_40)
.L_40:
        /*011c*/ 	.word	0x00000080
        /*0120*/ 	.word	0x00000001
        /*0124*/ 	.word	0x00000001


	//----- nvinfo : EIATTR_CBANK_PARAM_SIZE
	.align		4
.L_41:
        /*0128*/ 	.byte	0x03, 0x19
        /*012a*/ 	.short	0x0050


	//----- nvinfo : EIATTR_PARAM_CBANK
	.align		4
        /*012c*/ 	.byte	0x04, 0x0a
        /*012e*/ 	.short	(.L_43 - .L_42)
	.align		4
.L_42:
        /*0130*/ 	.word	index@(.nv.constant0.matmul_kernel)
        /*0134*/ 	.short	0x0210
        /*0136*/ 	.short	0x0050


	//----- nvinfo : EIATTR_SW_WAR
	.align		4
.L_43:
        /*0138*/ 	.byte	0x04, 0x36
        /*013a*/ 	.short	(.L_45 - .L_44)
.L_44:
        /*013c*/ 	.word	0x00000008
.L_45:


//--------------------- .nv.callgraph             --------------------------
	.section	.nv.callgraph,"",@"SHT_CUDA_CALLGRAPH"
	.align	4
	.sectionentsize	8
	.align		4
        /*0000*/ 	.word	0x00000000
	.align		4
        /*0004*/ 	.word	0xffffffff
	.align		4
        /*0008*/ 	.word	0x00000000
	.align		4
        /*000c*/ 	.word	0xfffffffe
	.align		4
        /*0010*/ 	.word	0x00000000
	.align		4
        /*0014*/ 	.word	0xfffffffd
	.align		4
        /*0018*/ 	.word	0x00000000
	.align		4
        /*001c*/ 	.word	0xfffffffc


//--------------------- .text.matmul_kernel       --------------------------
	.section	.text.matmul_kernel,"ax",@progbits
	.align	128
        .global         matmul_kernel
        .type           matmul_kernel,@function
        .size           matmul_kernel,(.L_x_3 - matmul_kernel)
        .other          matmul_kernel,@"STO_CUDA_ENTRY STV_DEFAULT"
matmul_kernel:
.text.matmul_kernel:
[----:B------:R-:W-:Y:S08]  /*0000*/  LDC R1, c[0x0][0x28] ;  /* 0x00000a00ff017b82 */ /* 0x000ff00000000800 */
[----:B------:R-:W0:Y:S01]  /*0010*/  LDC.64 R48, c[0x0][0x228] ;  /* 0x00008a00ff307b82 */ /* 0x000e220000000a00 */
[----:B------:R-:W-:Y:S01]  /*0020*/  UMOV UR6, 0x400 ;  /* 0x0000040000067882 */ /* 0x000fe20000000000 */
[----:B------:R-:W-:Y:S01]  /*0030*/  ULDC.64 UR14, c[0x0][0x208] ;  /* 0x00008200000e7ab9 */ /* 0x000fe20000000a00 */
[----:B------:R-:W-:-:S02]  /*0040*/  CS2R R24, SRZ ;  /* 0x0000000000187805 */ /* 0x000fc4000001ff00 */
[----:B------:R-:W-:Y:S02]  /*0050*/  CS2R R26, SRZ ;  /* 0x00000000001a7805 */ /* 0x000fe4000001ff00 */
[----:B------:R-:W-:Y:S02]  /*0060*/  CS2R R28, SRZ ;  /* 0x00000000001c7805 */ /* 0x000fe4000001ff00 */
[----:B------:R-:W-:Y:S02]  /*0070*/  CS2R R30, SRZ ;  /* 0x00000000001e7805 */ /* 0x000fe4000001ff00 */
[----:B------:R-:W-:Y:S01]  /*0080*/  CS2R R32, SRZ ;  /* 0x0000000000207805 */ /* 0x000fe2000001ff00 */
[----:B------:R-:W1:Y:S01]  /*0090*/  S2UR UR4, SR_CTAID.X ;  /* 0x00000000000479c3 */ /* 0x000e620000002500 */
[----:B------:R-:W-:Y:S02]  /*00a0*/  CS2R R34, SRZ ;  /* 0x0000000000227805 */ /* 0x000fe4000001ff00 */
[----:B------:R-:W-:-:S02]  /*00b0*/  CS2R R36, SRZ ;  /* 0x0000000000247805 */ /* 0x000fc4000001ff00 */
[----:B------:R-:W-:Y:S02]  /*00c0*/  CS2R R38, SRZ ;  /* 0x0000000000267805 */ /* 0x000fe4000001ff00 */
[----:B------:R-:W-:Y:S02]  /*00d0*/  CS2R R40, SRZ ;  /* 0x0000000000287805 */ /* 0x000fe4000001ff00 */
[----:B------:R-:W-:Y:S02]  /*00e0*/  CS2R R42, SRZ ;  /* 0x00000000002a7805 */ /* 0x000fe4000001ff00 */
[----:B------:R-:W-:Y:S02]  /*00f0*/  CS2R R44, SRZ ;  /* 0x00000000002c7805 */ /* 0x000fe4000001ff00 */
[----:B------:R-:W-:Y:S01]  /*0100*/  CS2R R46, SRZ ;  /* 0x00000000002e7805 */ /* 0x000fe2000001ff00 */
[----:B------:R-:W2:Y:S01]  /*0110*/  S2UR UR12, SR_CgaCtaId ;  /* 0x00000000000c79c3 */ /* 0x000ea20000008800 */
[----:B------:R-:W-:-:S02]  /*0120*/  CS2R R116, SRZ ;  /* 0x0000000000747805 */ /* 0x000fc4000001ff00 */
[----:B------:R-:W-:Y:S02]  /*0130*/  CS2R R118, SRZ ;  /* 0x0000000000767805 */ /* 0x000fe4000001ff00 */
[----:B------:R-:W-:Y:S02]  /*0140*/  CS2R R120, SRZ ;  /* 0x0000000000787805 */ /* 0x000fe4000001ff00 */
[----:B------:R-:W-:Y:S02]  /*0150*/  CS2R R122, SRZ ;  /* 0x00000000007a7805 */ /* 0x000fe4000001ff00 */
[----:B------:R-:W-:Y:S02]  /*0160*/  CS2R R124, SRZ ;  /* 0x00000000007c7805 */ /* 0x000fe4000001ff00 */
[----:B------:R-:W-:Y:S02]  /*0170*/  CS2R R126, SRZ ;  /* 0x00000000007e7805 */ /* 0x000fe4000001ff00 */
[----:B------:R-:W-:Y:S01]  /*0180*/  CS2R R128, SRZ ;  /* 0x0000000000807805 */ /* 0x000fe2000001ff00 */
[----:B0-----:R-:W-:Y:S01]  /*0190*/  VIADD R0, R49, 0x7f ;  /* 0x0000007f31007836 */ /* 0x001fe20000000000 */
[----:B------:R-:W-:-:S02]  /*01a0*/  CS2R R130, SRZ ;  /* 0x0000000000827805 */ /* 0x000fc4000001ff00 */
[----:B------:R-:W-:Y:S02]  /*01b0*/  CS2R R64, SRZ ;  /* 0x0000000000407805 */ /* 0x000fe4000001ff00 */
[----:B------:R-:W-:Y:S02]  /*01c0*/  CS2R R66, SRZ ;  /* 0x0000000000427805 */ /* 0x000fe4000001ff00 */
[----:B------:R-:W-:Y:S02]  /*01d0*/  CS2R R68, SRZ ;  /* 0x0000000000447805 */ /* 0x000fe4000001ff00 */
[----:B------:R-:W-:Y:S02]  /*01e0*/  SHF.R.S32.HI R3, RZ, 0x1f, R0 ;  /* 0x0000001fff037819 */ /* 0x000fe40000011400 */
[----:B------:R-:W-:Y:S02]  /*01f0*/  CS2R R70, SRZ ;  /* 0x0000000000467805 */ /* 0x000fe4000001ff00 */
[----:B------:R-:W-:-:S02]  /*0200*/  CS2R R72, SRZ ;  /* 0x0000000000487805 */ /* 0x000fc4000001ff00 */
[----:B-1----:R-:W-:Y:S01]  /*0210*/  I2FP.F32.U32 R5, UR4 ;  /* 0x0000000400057c45 */ /* 0x002fe20008201000 */
[----:B------:R-:W-:Y:S01]  /*0220*/  ULDC UR4, c[0x0][0x150] ;  /* 0x0000540000047ab9 */ /* 0x000fe20000000800 */
[----:B------:R-:W-:Y:S02]  /*0230*/  LEA.HI R3, R3, R0, RZ, 0x7 ;  /* 0x0000000003037211 */ /* 0x000fe400078f38ff */
[----:B------:R-:W-:Y:S02]  /*0240*/  CS2R R74, SRZ ;  /* 0x00000000004a7805 */ /* 0x000fe4000001ff00 */
[----:B------:R-:W-:Y:S01]  /*0250*/  CS2R R76, SRZ ;  /* 0x00000000004c7805 */ /* 0x000fe2000001ff00 */
[----:B------:R-:W-:Y:S01]  /*0260*/  FMUL R5, R5, UR4 ;  /* 0x0000000405057c20 */ /* 0x000fe20008400000 */
[----:B------:R-:W-:Y:S02]  /*0270*/  SHF.R.S32.HI R3, RZ, 0x7, R3 ;  /* 0x00000007ff037819 */ /* 0x000fe40000011403 */
[----:B------:R-:W-:Y:S01]  /*0280*/  CS2R R78, SRZ ;  /* 0x00000000004e7805 */ /* 0x000fe2000001ff00 */
[----:B--2---:R-:W-:Y:S01]  /*0290*/  USHF.L.U32 UR5, UR12, 0x7, URZ ;  /* 0x000000070c057899 */ /* 0x004fe2000800063f */
[----:B------:R-:W-:Y:S01]  /*02a0*/  CS2R R80, SRZ ;  /* 0x0000000000507805 */ /* 0x000fe2000001ff00 */
[----:B------:R-:W-:Y:S01]  /*02b0*/  ULEA UR12, UR12, UR6, 0x18 ;  /* 0x000000060c0c7291 */ /* 0x000fe2000f8ec03f */
[----:B------:R-:W-:Y:S01]  /*02c0*/  IMAD.SHL.U32 R4, R3, 0x8, RZ ;  /* 0x0000000803047824 */ /* 0x000fe200078e00ff */
[----:B------:R-:W0:Y:S01]  /*02d0*/  F2I.U32.TRUNC.NTZ R5, R5 ;  /* 0x0000000500057305 */ /* 0x000e22000020f000 */
[----:B------:R-:W-:Y:S01]  /*02e0*/  ULOP3.LUT UR5, UR5, 0x180, URZ, 0xc0, !UPT ;  /* 0x0000018005057892 */ /* 0x000fe2000f8ec03f */
[----:B------:R-:W-:-:S02]  /*02f0*/  CS2R R82, SRZ ;  /* 0x0000000000527805 */ /* 0x000fc4000001ff00 */
[----:B------:R-:W-:Y:S02]  /*0300*/  CS2R R84, SRZ ;  /* 0x0000000000547805 */ /* 0x000fe4000001ff00 */
[----:B------:R-:W-:Y:S02]  /*0310*/  IABS R7, R4 ;  /* 0x0000000400077213 */ /* 0x000fe40000000000 */
[----:B------:R-:W-:Y:S02]  /*0320*/  CS2R R86, SRZ ;  /* 0x0000000000567805 */ /* 0x000fe4000001ff00 */
[----:B------:R-:W1:Y:S01]  /*0330*/  I2F.RP R0, R7 ;  /* 0x0000000700007306 */ /* 0x000e620000209400 */
[----:B0-----:R-:W-:-:S07]  /*0340*/  IABS R11, R5 ;  /* 0x00000005000b7213 */ /* 0x001fce0000000000 */
[----:B-1----:R-:W0:Y:S02]  /*0350*/  MUFU.RCP R0, R0 ;  /* 0x0000000000007308 */ /* 0x002e240000001000 */
[----:B0-----:R-:W-:Y:S01]  /*0360*/  VIADD R2, R0, 0xffffffe ;  /* 0x0ffffffe00027836 */ /* 0x001fe20000000000 */
[----:B------:R-:W-:-:S05]  /*0370*/  IABS R0, R4 ;  /* 0x0000000400007213 */ /* 0x000fca0000000000 */
[----:B------:R0:W1:Y:S01]  /*0380*/  F2I.FTZ.U32.TRUNC.NTZ R3, R2 ;  /* 0x0000000200037305 */ /* 0x000062000021f000 */
[----:B------:R-:W-:Y:S02]  /*0390*/  IMAD.MOV R0, RZ, RZ, -R0 ;  /* 0x000000ffff007224 */ /* 0x000fe400078e0a00 */
[----:B0-----:R-:W-:Y:S02]  /*03a0*/  IMAD.MOV.U32 R2, RZ, RZ, RZ ;  /* 0x000000ffff027224 */ /* 0x001fe400078e00ff */
[----:B-1----:R-:W-:-:S04]  /*03b0*/  IMAD.MOV R6, RZ, RZ, -R3 ;  /* 0x000000ffff067224 */ /* 0x002fc800078e0a03 */
[----:B------:R-:W-:-:S04]  /*03c0*/  IMAD R9, R6, R7, RZ ;  /* 0x0000000706097224 */ /* 0x000fc800078e02ff */
[----:B------:R-:W-:-:S06]  /*03d0*/  IMAD.HI.U32 R2, R3, R9, R2 ;  /* 0x0000000903027227 */ /* 0x000fcc00078e0002 */
[----:B------:R-:W-:-:S04]  /*03e0*/  IMAD.HI.U32 R2, R2, R11, RZ ;  /* 0x0000000b02027227 */ /* 0x000fc800078e00ff */
[----:B------:R-:W-:-:S05]  /*03f0*/  IMAD R0, R2, R0, R11 ;  /* 0x0000000002007224 */ /* 0x000fca00078e020b */
[----:B------:R-:W-:-:S13]  /*0400*/  ISETP.GT.U32.AND P1, PT, R7, R0, PT ;  /* 0x000000000700720c */ /* 0x000fda0003f24070 */
[----:B------:R-:W-:Y:S02]  /*0410*/  @!P1 IMAD.IADD R0, R0, 0x1, -R7 ;  /* 0x0000000100009824 */ /* 0x000fe400078e0a07 */
[----:B------:R-:W-:Y:S01]  /*0420*/  @!P1 VIADD R2, R2, 0x1 ;  /* 0x0000000102029836 */ /* 0x000fe20000000000 */
[----:B------:R-:W-:Y:S02]  /*0430*/  ISETP.NE.AND P1, PT, R4, RZ, PT ;  /* 0x000000ff0400720c */ /* 0x000fe40003f25270 */
[----:B------:R-:W-:Y:S02]  /*0440*/  ISETP.GE.U32.AND P0, PT, R0, R7, PT ;  /* 0x000000070000720c */ /* 0x000fe40003f06070 */
[----:B------:R-:W-:-:S04]  /*0450*/  LOP3.LUT R0, R5, R4, RZ, 0x3c, !PT ;  /* 0x0000000405007212 */ /* 0x000fc800078e3cff */
[----:B------:R-:W-:Y:S01]  /*0460*/  ISETP.GE.AND P2, PT, R0, RZ, PT ;  /* 0x000000ff0000720c */ /* 0x000fe20003f46270 */
[----:B------:R-:W-:-:S05]  /*0470*/  VIADD R0, R48, 0x1ff ;  /* 0x000001ff30007836 */ /* 0x000fca0000000000 */
[----:B------:R-:W-:Y:S01]  /*0480*/  SHF.R.S32.HI R3, RZ, 0x1f, R0 ;  /* 0x0000001fff037819 */ /* 0x000fe20000011400 */
[----:B------:R-:W-:-:S03]  /*0490*/  @P0 VIADD R2, R2, 0x1 ;  /* 0x0000000102020836 */ /* 0x000fc60000000000 */
[----:B------:R-:W-:-:S03]  /*04a0*/  LEA.HI R3, R3, R0, RZ, 0x9 ;  /* 0x0000000003037211 */ /* 0x000fc600078f48ff */
[----:B------:R-:W-:Y:S01]  /*04b0*/  @!P2 IMAD.MOV R2, RZ, RZ, -R2 ;  /* 0x000000ffff02a224 */ /* 0x000fe200078e0a02 */
[----:B------:R-:W-:-:S05]  /*04c0*/  @!P1 LOP3.LUT R2, RZ, R4, RZ, 0x33, !PT ;  /* 0x00000004ff029212 */ /* 0x000fca00078e33ff */
[----:B------:R-:W-:Y:S02]  /*04d0*/  IMAD.SHL.U32 R6, R2, 0x8, RZ ;  /* 0x0000000802067824 */ /* 0x000fe400078e00ff */
[----:B------:R-:W-:-:S03]  /*04e0*/  IMAD.MOV R2, RZ, RZ, -R2 ;  /* 0x000000ffff027224 */ /* 0x000fc600078e0a02 */
[----:B------:R-:W-:Y:S01]  /*04f0*/  LEA.HI.SX32 R3, R3, -R6, 0x17 ;  /* 0x8000000603037211 */ /* 0x000fe200078fbaff */
[----:B------:R-:W-:-:S03]  /*0500*/  IMAD R4, R4, R2, R5 ;  /* 0x0000000204047224 */ /* 0x000fc600078e0205 */
[----:B------:R-:W-:Y:S02]  /*0510*/  VIMNMX R11, R3, 0x8, PT ;  /* 0x00000008030b7848 */ /* 0x000fe40003fe0100 */
[----:B------:R-:W-:Y:S02]  /*0520*/  IABS R9, R4 ;  /* 0x0000000400097213 */ /* 0x000fe40000000000 */
[----:B------:R-:W-:-:S04]  /*0530*/  IABS R7, R11 ;  /* 0x0000000b00077213 */ /* 0x000fc80000000000 */
[----:B------:R-:W0:Y:S08]  /*0540*/  I2F.RP R0, R7 ;  /* 0x0000000700007306 */ /* 0x000e300000209400 */
[----:B0-----:R-:W0:Y:S02]  /*0550*/  MUFU.RCP R0, R0 ;  /* 0x0000000000007308 */ /* 0x001e240000001000 */
[----:B0-----:R-:W-:-:S06]  /*0560*/  VIADD R3, R0, 0xffffffe ;  /* 0x0ffffffe00037836 */ /* 0x001fcc0000000000 */
[----:B------:R-:W0:Y:S02]  /*0570*/  F2I.FTZ.U32.TRUNC.NTZ R3, R3 ;  /* 0x0000000300037305 */ /* 0x000e24000021f000 */
[----:B0-----:R-:W-:-:S04]  /*0580*/  IMAD.MOV R8, RZ, RZ, -R3 ;  /* 0x000000ffff087224 */ /* 0x001fc800078e0a03 */
[----:B------:R-:W-:Y:S01]  /*0590*/  IMAD.MOV.U32 R2, RZ, RZ, R8 ;  /* 0x000000ffff027224 */ /* 0x000fe200078e0008 */
[----:B------:R-:W-:-:S03]  /*05a0*/  IABS R8, R11 ;  /* 0x0000000b00087213 */ /* 0x000fc60000000000 */
[----:B------:R-:W-:Y:S02]  /*05b0*/  IMAD R5, R2, R7, RZ ;  /* 0x0000000702057224 */ /* 0x000fe400078e02ff */
[----:B------:R-:W-:Y:S02]  /*05c0*/  IMAD.MOV.U32 R2, RZ, RZ, RZ ;  /* 0x000000ffff027224 */ /* 0x000fe400078e00ff */
[----:B------:R-:W-:Y:S02]  /*05d0*/  IMAD.MOV R0, RZ, RZ, -R8 ;  /* 0x000000ffff007224 */ /* 0x000fe400078e0a08 */
        /* <DEDUP_REMOVED lines=8> */
[----:B------:R-:W-:Y:S01]  /*0660*/  LOP3.LUT R0, R4, R11, RZ, 0x3c, !PT ;  /* 0x0000000b04007212 */ /* 0x000fe200078e3cff */
[----:B------:R-:W0:Y:S03]  /*0670*/  S2R R7, SR_TID.X ;  /* 0x0000000000077919 */ /* 0x000e260000002100 */
[----:B------:R-:W-:-:S07]  /*0680*/  ISETP.GE.AND P2, PT, R0, RZ, PT ;  /* 0x000000ff0000720c */ /* 0x000fce0003f46270 */
[----:B------:R-:W-:-:S06]  /*0690*/  @P0 VIADD R2, R2, 0x1 ;  /* 0x0000000102020836 */ /* 0x000fcc0000000000 */
[----:B------:R-:W-:Y:S01]  /*06a0*/  @!P2 IMAD.MOV R2, RZ, RZ, -R2 ;  /* 0x000000ffff02a224 */ /* 0x000fe200078e0a02 */
[----:B------:R-:W-:-:S05]  /*06b0*/  @!P1 LOP3.LUT R2, RZ, R11, RZ, 0x33, !PT ;  /* 0x0000000bff029212 */ /* 0x000fca00078e33ff */
[----:B------:R-:W-:-:S04]  /*06c0*/  IMAD.MOV R0, RZ, RZ, -R2 ;  /* 0x000000ffff007224 */ /* 0x000fc800078e0a02 */
[----:B------:R-:W-:-:S04]  /*06d0*/  IMAD R0, R11, R0, R4 ;  /* 0x000000000b007224 */ /* 0x000fc800078e0204 */
[----:B------:R-:W-:Y:S02]  /*06e0*/  IMAD.IADD R0, R6, 0x1, R0 ;  /* 0x0000000106007824 */ /* 0x000fe400078e0200 */
[----:B------:R-:W1:Y:S01]  /*06f0*/  LDC R6, c[0x0][0x230] ;  /* 0x00008c00ff067b82 */ /* 0x000e620000000800 */
[----:B0-----:R-:W-:Y:S02]  /*0700*/  LOP3.LUT R251, R7, 0x7f, RZ, 0xc0, !PT ;  /* 0x0000007f07fb7812 */ /* 0x001fe400078ec0ff */
[----:B------:R-:W-:Y:S01]  /*0710*/  R2UR UR4, R0 ;  /* 0x00000000000472ca */ /* 0x000fe200000e0000 */
[----:B------:R-:W-:-:S12]  /*0720*/  IMAD.SHL.U32 R0, R2, 0x80, RZ ;  /* 0x0000008002007824 */ /* 0x000fd800078e00ff */
[----:B------:R-:W-:-:S06]  /*0730*/  ULEA UR4, UR4, UR5, 0x9 ;  /* 0x0000000504047291 */ /* 0x000fcc000f8e483f */
[----:B------:R-:W-:Y:S02]  /*0740*/  VIADD R250, R251, UR4 ;  /* 0x00000004fbfa7c36 */ /* 0x000fe40008000000 */
[----:B-1----:R-:W-:-:S05]  /*0750*/  VIADD R6, R6, 0x1f ;  /* 0x0000001f06067836 */ /* 0x002fca0000000000 */
[----:B------:R-:W-:-:S13]  /*0760*/  ISETP.GE.AND P0, PT, R6, 0x20, PT ;  /* 0x000000200600780c */ /* 0x000fda0003f06270 */
[----:B------:R-:W-:Y:S05]  /*0770*/  @!P0 BRA `(.L_x_0) ;  /* 0x0000004c00808947 */ /* 0x000fea0003800000 */
[----:B------:R-:W-:Y:S01]  /*0780*/  IABS R17, R48 ;  /* 0x0000003000117213 */ /* 0x000fe20000000000 */
[----:B------:R-:W-:Y:S01]  /*0790*/  ULDC UR4, c[0x0][0x234] ;  /* 0x00008d0000047ab9 */ /* 0x000fe20000000800 */
[----:B------:R-:W-:Y:S01]  /*07a0*/  IABS R4, R49 ;  /* 0x0000003100047213 */ /* 0x000fe20000000000 */
[----:B------:R-:W-:Y:S01]  /*07b0*/  ULDC.64 UR6, c[0x0][0x210] ;  /* 0x0000840000067ab9 */ /* 0x000fe20000000a00 */
[----:B------:R-:W0:Y:S01]  /*07c0*/  I2F.RP R10, R17 ;  /* 0x00000011000a7306 */ /* 0x000e220000209400 */
[----:B------:R-:W-:Y:S01]  /*07d0*/  ISETP.GE.AND P3, PT, R250, RZ, PT ;  /* 0x000000fffa00720c */ /* 0x000fe20003f66270 */
[----:B------:R-:W1:Y:S01]  /*07e0*/  LDC R236, c[0x0][0x23c] ;  /* 0x00008f00ffec7b82 */ /* 0x000e620000000800 */
[----:B------:R-:W-:Y:S01]  /*07f0*/  USHF.R.U32.HI UR13, URZ, 0x4, UR12 ;  /* 0x000000043f0d7899 */ /* 0x000fe2000801160c */
[----:B------:R-:W-:Y:S01]  /*0800*/  CS2R R88, SRZ ;  /* 0x0000000000587805 */ /* 0x000fe2000001ff00 */
[----:B------:R-:W-:Y:S01]  /*0810*/  UMOV UR5, URZ ;  /* 0x0000003f00057c82 */ /* 0x000fe20008000000 */
[----:B------:R-:W-:Y:S01]  /*0820*/  ULDC UR18, c[0x0][0x230] ;  /* 0x00008c0000127ab9 */ /* 0x000fe20000000800 */
[----:B------:R-:W-:Y:S01]  /*0830*/  USGXT.U32 UR13, UR13, 0xe ;  /* 0x0000000e0d0d789a */ /* 0x000fe20008000000 */
[----:B------:R-:W2:Y:S01]  /*0840*/  I2F.RP R5, R4 ;  /* 0x0000000400057306 */ /* 0x000ea20000209400 */
[----:B------:R-:W-:-:S02]  /*0850*/  CS2R R90, SRZ ;  /* 0x00000000005a7805 */ /* 0x000fc4000001ff00 */
[----:B------:R-:W-:Y:S01]  /*0860*/  CS2R R92, SRZ ;  /* 0x00000000005c7805 */ /* 0x000fe2000001ff00 */
[----:B------:R-:W-:Y:S01]  /*0870*/  UIADD3 UR8, UP0, UR13, 0x80, URZ ;  /* 0x000000800d087890 */ /* 0x000fe2000ff1e03f */
[----:B------:R-:W-:Y:S02]  /*0880*/  CS2R R94, SRZ ;  /* 0x00000000005e7805 */ /* 0x000fe4000001ff00 */
[----:B------:R-:W-:Y:S02]  /*0890*/  CS2R R96, SRZ ;  /* 0x0000000000607805 */ /* 0x000fe4000001ff00 */
[----:B------:R-:W-:Y:S01]  /*08a0*/  CS2R R98, SRZ ;  /* 0x0000000000627805 */ /* 0x000fe2000001ff00 */
[----:B------:R-:W-:Y:S01]  /*08b0*/  UIADD3.X UR9, UR5, 0x40000040, URZ, UP0, !UPT ;  /* 0x4000004005097890 */ /* 0x000fe200087fe43f */
[----:B0-----:R-:W0:Y:S01]  /*08c0*/  MUFU.RCP R10, R10 ;  /* 0x0000000a000a7308 */ /* 0x001e220000001000 */
[----:B------:R-:W-:Y:S02]  /*08d0*/  CS2R R100, SRZ ;  /* 0x0000000000647805 */ /* 0x000fe4000001ff00 */
[----:B------:R-:W-:-:S02]  /*08e0*/  CS2R R102, SRZ ;  /* 0x0000000000667805 */ /* 0x000fc4000001ff00 */
[----:B------:R-:W-:Y:S02]  /*08f0*/  CS2R R104, SRZ ;  /* 0x0000000000687805 */ /* 0x000fe4000001ff00 */
[----:B------:R-:W-:Y:S02]  /*0900*/  CS2R R106, SRZ ;  /* 0x00000000006a7805 */ /* 0x000fe4000001ff00 */
[----:B------:R-:W-:Y:S02]  /*0910*/  CS2R R108, SRZ ;  /* 0x00000000006c7805 */ /* 0x000fe4000001ff00 */
[----:B------:R-:W-:Y:S02]  /*0920*/  CS2R R110, SRZ ;  /* 0x00000000006e7805 */ /* 0x000fe4000001ff00 */
[----:B------:R-:W-:Y:S01]  /*0930*/  CS2R R112, SRZ ;  /* 0x0000000000707805 */ /* 0x000fe2000001ff00 */
[----:B--2---:R-:W2:Y:S01]  /*0940*/  MUFU.RCP R5, R5 ;  /* 0x0000000500057308 */ /* 0x004ea20000001000 */
[----:B------:R-:W-:Y:S01]  /*0950*/  CS2R R114, SRZ ;  /* 0x0000000000727805 */ /* 0x000fe2000001ff00 */
[----:B-1----:R-:W-:Y:S01]  /*0960*/  IMAD.SHL.U32 R242, R236, 0x20, RZ ;  /* 0x00000020ecf27824 */ /* 0x002fe200078e00ff */
[----:B------:R-:W-:-:S02]  /*0970*/  CS2R R116, SRZ ;  /* 0x0000000000747805 */ /* 0x000fc4000001ff00 */
[----:B------:R-:W-:Y:S02]  /*0980*/  CS2R R118, SRZ ;  /* 0x0000000000767805 */ /* 0x000fe4000001ff00 */
[----:B------:R-:W-:Y:S02]  /*0990*/  CS2R R120, SRZ ;  /* 0x0000000000787805 */ /* 0x000fe4000001ff00 */
[----:B------:R-:W-:Y:S02]  /*09a0*/  CS2R R122, SRZ ;  /* 0x00000000007a7805 */ /* 0x000fe4000001ff00 */
[----:B------:R-:W-:Y:S02]  /*09b0*/  CS2R R124, SRZ ;  /* 0x00000000007c7805 */ /* 0x000fe4000001ff00 */
[----:B------:R-:W-:Y:S01]  /*09c0*/  CS2R R126, SRZ ;  /* 0x00000000007e7805 */ /* 0x000fe2000001ff00 */
[----:B0-----:R-:W-:Y:S01]  /*09d0*/  VIADD R8, R10, 0xffffffe ;  /* 0x0ffffffe0a087836 */ /* 0x001fe20000000000 */
[----:B------:R-:W-:-:S02]  /*09e0*/  IABS R10, R250 ;  /* 0x000000fa000a7213 */ /* 0x000fc40000000000 */
[----:B------:R-:W-:Y:S02]  /*09f0*/  CS2R R128, SRZ ;  /* 0x0000000000807805 */ /* 0x000fe4000001ff00 */
[----:B------:R-:W-:Y:S01]  /*0a00*/  CS2R R130, SRZ ;  /* 0x0000000000827805 */ /* 0x000fe2000001ff00 */
[----:B------:R0:W1:Y:S01]  /*0a10*/  F2I.FTZ.U32.TRUNC.NTZ R9, R8 ;  /* 0x0000000800097305 */ /* 0x000062000021f000 */
[----:B------:R-:W-:Y:S02]  /*0a20*/  CS2R R132, SRZ ;  /* 0x0000000000847805 */ /* 0x000fe4000001ff00 */
[----:B------:R-:W-:Y:S02]  /*0a30*/  CS2R R134, SRZ ;  /* 0x0000000000867805 */ /* 0x000fe4000001ff00 */
[----:B------:R-:W-:Y:S01]  /*0a40*/  CS2R R136, SRZ ;  /* 0x0000000000887805 */ /* 0x000fe2000001ff00 */
[----:B--2---:R-:W-:Y:S01]  /*0a50*/  VIADD R2, R5, 0xffffffe ;  /* 0x0ffffffe05027836 */ /* 0x004fe20000000000 */
[----:B------:R-:W-:-:S02]  /*0a60*/  CS2R R138, SRZ ;  /* 0x00000000008a7805 */ /* 0x000fc4000001ff00 */
[----:B------:R-:W-:Y:S02]  /*0a70*/  CS2R R140, SRZ ;  /* 0x00000000008c7805 */ /* 0x000fe4000001ff00 */
[----:B------:R-:W-:Y:S01]  /*0a80*/  CS2R R142, SRZ ;  /* 0x00000000008e7805 */ /* 0x000fe2000001ff00 */
[----:B------:R2:W3:Y:S01]  /*0a90*/  F2I.FTZ.U32.TRUNC.NTZ R3, R2 ;  /* 0x0000000200037305 */ /* 0x0004e2000021f000 */
[----:B0-----:R-:W-:Y:S01]  /*0aa0*/  IMAD.MOV.U32 R8, RZ, RZ, RZ ;  /* 0x000000ffff087224 */ /* 0x001fe200078e00ff */
[----:B------:R-:W-:Y:S02]  /*0ab0*/  CS2R R144, SRZ ;  /* 0x0000000000907805 */ /* 0x000fe4000001ff00 */
[----:B------:R-:W-:Y:S02]  /*0ac0*/  CS2R R146, SRZ ;  /* 0x0000000000927805 */ /* 0x000fe4000001ff00 */
[----:B------:R-:W-:Y:S02]  /*0ad0*/  CS2R R148, SRZ ;  /* 0x0000000000947805 */ /* 0x000fe4000001ff00 */
[----:B------:R-:W-:-:S02]  /*0ae0*/  CS2R R150, SRZ ;  /* 0x0000000000967805 */ /* 0x000fc4000001ff00 */
[----:B------:R-:W-:Y:S01]  /*0af0*/  CS2R R74, SRZ ;  /* 0x00000000004a7805 */ /* 0x000fe2000001ff00 */
[--C-:B-1----:R-:W-:Y:S01]  /*0b00*/  IMAD.MOV R12, RZ, RZ, -R9.reuse ;  /* 0x000000ffff0c7224 */ /* 0x102fe200078e0a09 */
[----:B------:R-:W-:Y:S01]  /*0b10*/  CS2R R76, SRZ ;  /* 0x00000000004c7805 */ /* 0x000fe2000001ff00 */
[----:B--2---:R-:W-:Y:S01]  /*0b20*/  IMAD.MOV.U32 R2, RZ, RZ, RZ ;  /* 0x000000ffff027224 */ /* 0x004fe200078e00ff */
[----:B------:R-:W-:Y:S01]  /*0b30*/  CS2R R78, SRZ ;  /* 0x00000000004e7805 */ /* 0x000fe2000001ff00 */
[----:B------:R-:W-:Y:S01]  /*0b40*/  IMAD R11, R12, R17, RZ ;  /* 0x000000110c0b7224 */ /* 0x000fe200078e02ff */
[----:B------:R-:W-:Y:S02]  /*0b50*/  CS2R R80, SRZ ;  /* 0x0000000000507805 */ /* 0x000fe4000001ff00 */
[----:B------:R-:W-:Y:S02]  /*0b60*/  CS2R R82, SRZ ;  /* 0x0000000000527805 */ /* 0x000fe4000001ff00 */
[----:B------:R-:W-:Y:S01]  /*0b70*/  CS2R R84, SRZ ;  /* 0x0000000000547805 */ /* 0x000fe2000001ff00 */
[----:B------:R-:W-:Y:S01]  /*0b80*/  IMAD.HI.U32 R9, R9, R11, R8 ;  /* 0x0000000b09097227 */ /* 0x000fe200078e0008 */
[----:B------:R-:W-:-:S02]  /*0b90*/  SHF.R.U32.HI R11, RZ, 0x5, R7 ;  /* 0x00000005ff0b7819 */ /* 0x000fc40000011607 */
[----:B------:R-:W-:Y:S01]  /*0ba0*/  CS2R R86, SRZ ;  /* 0x0000000000567805 */ /* 0x000fe2000001ff00 */
[----:B------:R-:W-:Y:S01]  /*0bb0*/  UMOV UR10, 0xfffffffe ;  /* 0xfffffffe000a7882 */ /* 0x000fe20000000000 */
[----:B---3--:R-:W-:Y:S01]  /*0bc0*/  IMAD.MOV R8, RZ, RZ, -R3 ;  /* 0x000000ffff087224 */ /* 0x008fe200078e0a03 */
[----:B------:R-:W-:Y:S01]  /*0bd0*/  SGXT.U32 R5, R11, 0x2 ;  /* 0x000000020b05781a */ /* 0x000fe20000000000 */
[----:B------:R-:W-:Y:S01]  /*0be0*/  IMAD.HI.U32 R9, R9, R10, RZ ;  /* 0x0000000a09097227 */ /* 0x000fe200078e00ff */
[----:B------:R-:W-:Y:S01]  /*0bf0*/  UMOV UR11, 0x7fffffdf ;  /* 0x7fffffdf000b7882 */ /* 0x000fe20000000000 */
[----:B------:R-:W-:Y:S01]  /*0c00*/  UIADD3.64 UR16, UR8, 0x80, URZ ;  /* 0x0000008008107897 */ /* 0x000fe2000fffe03f */
[----:B------:R-:W-:Y:S01]  /*0c10*/  LOP3.LUT R16, R0, R5, RZ, 0xfc, !PT ;  /* 0x0000000500107212 */ /* 0x000fe200078efcff */
[----:B------:R-:W-:Y:S01]  /*0c20*/  IMAD.MOV R9, RZ, RZ, -R9 ;  /* 0x000000ffff097224 */ /* 0x000fe200078e0a09 */
[----:B------:R-:W-:Y:S01]  /*0c30*/  UIADD3.64 UR20, UR8, 0x100, URZ ;  /* 0x0000010008147897 */ /* 0x000fe2000fffe03f */
[----:B------:R-:W-:Y:S01]  /*0c40*/  IMAD.MOV.U32 R5, RZ, RZ, R8 ;  /* 0x000000ffff057224 */ /* 0x000fe200078e0008 */
[C---:B------:R-:W-:Y:S01]  /*0c50*/  LOP3.LUT R12, R16.reuse, 0x78, RZ, 0xfc, !PT ;  /* 0x00000078100c7812 */ /* 0x040fe200078efcff */
[----:B------:R-:W-:Y:S01]  /*0c60*/  IMAD R10, R17, R9, R10 ;  /* 0x00000009110a7224 */ /* 0x000fe200078e020a */
[----:B------:R-:W-:Y:S01]  /*0c70*/  LOP3.LUT R14, R16, 0x74, RZ, 0xfc, !PT ;  /* 0x00000074100e7812 */ /* 0x000fe200078efcff */
[----:B------:R-:W-:Y:S01]  /*0c80*/  IMAD R5, R5, R4, RZ ;  /* 0x0000000405057224 */ /* 0x000fe200078e02ff */
[----:B------:R-:W-:-:S02]  /*0c90*/  IABS R9, R12 ;  /* 0x0000000c00097213 */ /* 0x000fc40000000000 */
[----:B------:R-:W-:Y:S01]  /*0ca0*/  ISETP.GT.U32.AND P0, PT, R17, R10, PT ;  /* 0x0000000a1100720c */ /* 0x000fe20003f04070 */
[----:B------:R-:W-:Y:S01]  /*0cb0*/  IMAD.HI.U32 R2, R3, R5, R2 ;  /* 0x0000000503027227 */ /* 0x000fe200078e0002 */
[----:B------:R-:W-:Y:S02]  /*0cc0*/  SHF.R.S32.HI R3, RZ, 0x1f, R6 ;  /* 0x0000001fff037819 */ /* 0x000fe40000011406 */
[----:B------:R-:W-:Y:S02]  /*0cd0*/  LOP3.LUT R18, R16, 0x70, RZ, 0xfc, !PT ;  /* 0x0000007010127812 */ /* 0x000fe400078efcff */
[----:B------:R-:W-:Y:S01]  /*0ce0*/  LEA.HI R6, R3, R6, RZ, 0x5 ;  /* 0x0000000603067211 */ /* 0x000fe200078f28ff */
[----:B------:R-:W-:Y:S01]  /*0cf0*/  IMAD.HI.U32 R5, R2, R9, RZ ;  /* 0x0000000902057227 */ /* 0x000fe200078e00ff */
[----:B------:R-:W-:Y:S02]  /*0d00*/  IABS R13, R14 ;  /* 0x0000000e000d7213 */ /* 0x000fe40000000000 */
[----:B------:R-:W-:Y:S01]  /*0d10*/  IABS R15, R18 ;  /* 0x00000012000f7213 */ /* 0x000fe20000000000 */
[----:B------:R-:W-:Y:S01]  /*0d20*/  IMAD.MOV R11, RZ, RZ, -R5 ;  /* 0x000000ffff0b7224 */ /* 0x000fe200078e0a05 */
[----:B------:R-:W-:Y:S01]  /*0d30*/  ISETP.GE.AND P2, PT, R12, RZ, PT ;  /* 0x000000ff0c00720c */ /* 0x000fe20003f46270 */
[----:B------:R-:W-:Y:S01]  /*0d40*/  @!P0 IMAD.IADD R10, R10, 0x1, -R17 ;  /* 0x000000010a0a8824 */ /* 0x000fe200078e0a11 */
[----:B------:R-:W-:Y:S01]  /*0d50*/  LOP3.LUT R12, R16, 0x68, RZ, 0xfc, !PT ;  /* 0x00000068100c7812 */ /* 0x000fe200078efcff */
[----:B------:R-:W-:Y:S01]  /*0d60*/  IMAD R3, R4, R11, R9 ;  /* 0x0000000b04037224 */ /* 0x000fe200078e0209 */
[----:B------:R-:W-:Y:S01]  /*0d70*/  LOP3.LUT R11, R16, 0x6c, RZ, 0xfc, !PT ;  /* 0x0000006c100b7812 */ /* 0x000fe200078efcff */
[----:B------:R-:W-:Y:S01]  /*0d80*/  IMAD.HI.U32 R8, R2, R13, RZ ;  /* 0x0000000d02087227 */ /* 0x000fe200078e00ff */
[----:B------:R-:W-:-:S02]  /*0d90*/  ISETP.GT.U32.AND P0, PT, R17, R10, PT ;  /* 0x0000000a1100720c */ /* 0x000fc40003f04070 */
[----:B------:R-:W-:Y:S01]  /*0da0*/  ISETP.GT.U32.AND P4, PT, R4, R3, PT ;  /* 0x000000030400720c */ /* 0x000fe20003f84070 */
[----:B------:R-:W-:Y:S01]  /*0db0*/  IMAD.HI.U32 R5, R2, R15, RZ ;  /* 0x0000000f02057227 */ /* 0x000fe200078e00ff */
[----:B------:R-:W-:Y:S02]  /*0dc0*/  IABS R19, R12 ;  /* 0x0000000c00137213 */ /* 0x000fe40000000000 */
[----:B------:R-:W-:Y:S01]  /*0dd0*/  ISETP.GE.AND P6, PT, R14, RZ, PT ;  /* 0x000000ff0e00720c */ /* 0x000fe20003fc6270 */
[----:B------:R-:W-:Y:S01]  /*0de0*/  IMAD.MOV R8, RZ, RZ, -R8 ;  /* 0x000000ffff087224 */ /* 0x000fe200078e0a08 */
[----:B------:R-:W-:Y:S01]  /*0df0*/  ISETP.GE.AND P1, PT, R18, RZ, PT ;  /* 0x000000ff1200720c */ /* 0x000fe20003f26270 */
[----:B------:R-:W-:Y:S01]  /*0e00*/  IMAD.MOV R5, RZ, RZ, -R5 ;  /* 0x000000ffff057224 */ /* 0x000fe200078e0a05 */
[----:B------:R-:W-:Y:S01]  /*0e10*/  LOP3.LUT R14, R16, 0x58, RZ, 0xfc, !PT ;  /* 0x00000058100e7812 */ /* 0x000fe200078efcff */
[----:B------:R-:W-:Y:S01]  /*0e20*/  IMAD R9, R4, R8, R13 ;  /* 0x0000000804097224 */ /* 0x000fe200078e020d */
[----:B------:R-:W-:Y:S01]  /*0e30*/  LOP3.LUT R13, R16, 0x64, RZ, 0xfc, !PT ;  /* 0x00000064100d7812 */ /* 0x000fe200078efcff */
[----:B------:R-:W-:Y:S01]  /*0e40*/  IMAD R15, R4, R5, R15 ;  /* 0x00000005040f7224 */ /* 0x000fe200078e020f */
[----:B------:R-:W-:Y:S01]  /*0e50*/  IABS R5, R11 ;  /* 0x0000000b00057213 */ /* 0x000fe20000000000 */
[----:B------:R-:W-:Y:S01]  /*0e60*/  @!P0 IMAD.IADD R10, R10, 0x1, -R17 ;  /* 0x000000010a0a8824 */ /* 0x000fe200078e0a11 */
[----:B------:R-:W-:Y:S01]  /*0e70*/  ISETP.GT.U32.AND P5, PT, R4, R9, PT ;  /* 0x000000090400720c */ /* 0x000fe20003fa4070 */
[----:B------:R-:W-:Y:S01]  /*0e80*/  @!P4 IMAD.IADD R3, R3, 0x1, -R4 ;  /* 0x000000010303c824 */ /* 0x000fe200078e0a04 */
[----:B------:R-:W-:Y:S01]  /*0e90*/  ISETP.NE.AND P0, PT, R48, RZ, PT ;  /* 0x000000ff3000720c */ /* 0x000fe20003f05270 */
[----:B------:R-:W-:Y:S01]  /*0ea0*/  IMAD.MOV.U32 R17, RZ, RZ, R5 ;  /* 0x000000ffff117224 */ /* 0x000fe200078e0005 */
[----:B------:R-:W-:Y:S01]  /*0eb0*/  IABS R21, R13 ;  /* 0x0000000d00157213 */ /* 0x000fe20000000000 */
[----:B------:R-:W-:Y:S01]  /*0ec0*/  IMAD.MOV.U32 R5, RZ, RZ, R10 ;  /* 0x000000ffff057224 */ /* 0x000fe200078e000a */
[----:B------:R-:W-:Y:S01]  /*0ed0*/  ISETP.GT.U32.AND P4, PT, R4, R3, PT ;  /* 0x000000030400720c */ /* 0x000fe20003f84070 */
[----:B------:R-:W-:Y:S01]  /*0ee0*/  IMAD.HI.U32 R8, R2, R17, RZ ;  /* 0x0000001102087227 */ /* 0x000fe200078e00ff */
[----:B------:R-:W-:-:S02]  /*0ef0*/  LOP3.LUT R18, R16, 0x54, RZ, 0xfc, !PT ;  /* 0x0000005410127812 */ /* 0x000fc400078efcff */
[----:B------:R-:W-:Y:S01]  /*0f00*/  LOP3.LUT R20, R16, 0x50, RZ, 0xfc, !PT ;  /* 0x0000005010147812 */ /* 0x000fe200078efcff */
[----:B------:R-:W-:Y:S01]  /*0f10*/  @!P3 IMAD.MOV R5, RZ, RZ, -R5 ;  /* 0x000000ffff05b224 */ /* 0x000fe200078e0a05 */
[----:B------:R-:W-:Y:S01]  /*0f20*/  ISETP.GT.U32.AND P3, PT, R4, R15, PT ;  /* 0x0000000f0400720c */ /* 0x000fe20003f64070 */
[----:B------:R-:W-:Y:S01]  /*0f30*/  @!P5 IMAD.IADD R9, R9, 0x1, -R4 ;  /* 0x000000010909d824 */ /* 0x000fe200078e0a04 */
[----:B------:R-:W-:Y:S01]  /*0f40*/  IABS R25, R14 ;  /* 0x0000000e00197213 */ /* 0x000fe20000000000 */
[----:B------:R-:W-:Y:S01]  /*0f50*/  IMAD.MOV R8, RZ, RZ, -R8 ;  /* 0x000000ffff087224 */ /* 0x000fe200078e0a08 */
[----:B------:R-:W-:Y:S01]  /*0f60*/  @!P0 LOP3.LUT R5, RZ, R48, RZ, 0x33, !PT ;  /* 0x00000030ff058212 */ /* 0x000fe200078e33ff */
[----:B------:R-:W-:Y:S01]  /*0f70*/  IMAD.HI.U32 R10, R2, R21, RZ ;  /* 0x00000015020a7227 */ /* 0x000fe200078e00ff */
[C---:B------:R-:W-:Y:S02]  /*0f80*/  ISETP.GT.U32.AND P5, PT, R4.reuse, R9, PT ;  /* 0x000000090400720c */ /* 0x040fe40003fa4070 */
[----:B------:R-:W-:Y:S01]  /*0f90*/  ISETP.GE.AND P0, PT, R11, RZ, PT ;  /* 0x000000ff0b00720c */ /* 0x000fe20003f06270 */
[--C-:B------:R-:W-:Y:S01]  /*0fa0*/  @!P4 IMAD.IADD R3, R3, 0x1, -R4.reuse ;  /* 0x000000010303c824 */ /* 0x100fe200078e0a04 */
[----:B------:R-:W-:Y:S01]  /*0fb0*/  IABS R27, R18 ;  /* 0x00000012001b7213 */ /* 0x000fe20000000000 */
[C---:B------:R-:W-:Y:S01]  /*0fc0*/  IMAD R17, R4.reuse, R8, R17 ;  /* 0x0000000804117224 */ /* 0x040fe200078e0211 */
[----:B------:R-:W-:Y:S01]  /*0fd0*/  IABS R31, R20 ;  /* 0x00000014001f7213 */ /* 0x000fe20000000000 */
[----:B------:R-:W-:Y:S01]  /*0fe0*/  @!P3 IMAD.IADD R15, R15, 0x1, -R4 ;  /* 0x000000010f0fb824 */ /* 0x000fe200078e0a04 */
[----:B------:R-:W-:Y:S01]  /*0ff0*/  ISETP.GE.AND P3, PT, R13, RZ, PT ;  /* 0x000000ff0d00720c */ /* 0x000fe20003f66270 */
[----:B------:R-:W-:Y:S01]  /*1000*/  IMAD.MOV.U32 R11, RZ, RZ, R3 ;  /* 0x000000ffff0b7224 */ /* 0x000fe200078e0003 */
[----:B------:R-:W-:Y:S01]  /*1010*/  ISETP.GT.U32.AND P4, PT, R4, R17, PT ;  /* 0x000000110400720c */ /* 0x000fe20003f84070 */
[----:B------:R-:W-:Y:S01]  /*1020*/  IMAD.HI.U32 R8, R2, R19, RZ ;  /* 0x0000001302087227 */ /* 0x000fe200078e00ff */
[----:B------:R-:W-:-:S02]  /*1030*/  LOP3.LUT R24, R16, 0xc, RZ, 0xfc, !PT ;  /* 0x0000000c10187812 */ /* 0x000fc400078efcff */
[----:B------:R-:W-:Y:S01]  /*1040*/  LOP3.LUT R26, R16, 0x8, RZ, 0xfc, !PT ;  /* 0x00000008101a7812 */ /* 0x000fe200078efcff */
[----:B------:R-:W-:Y:S01]  /*1050*/  @!P2 IMAD.MOV R11, RZ, RZ, -R11 ;  /* 0x000000ffff0ba224 */ /* 0x000fe200078e0a0b */
[----:B------:R-:W-:Y:S01]  /*1060*/  ISETP.GT.U32.AND P2, PT, R4, R15, PT ;  /* 0x0000000f0400720c */ /* 0x000fe20003f44070 */
[----:B------:R-:W-:Y:S01]  /*1070*/  IMAD.MOV R8, RZ, RZ, -R8 ;  /* 0x000000ffff087224 */ /* 0x000fe200078e0a08 */
[----:B------:R-:W-:Y:S01]  /*1080*/  IABS R67, R24 ;  /* 0x0000001800437213 */ /* 0x000fe20000000000 */
[----:B------:R-:W-:Y:S01]  /*1090*/  @!P5 IMAD.IADD R9, R9, 0x1, -R4 ;  /* 0x000000010909d824 */ /* 0x000fe200078e0a04 */
[----:B------:R-:W-:Y:S01]  /*10a0*/  ISETP.GE.AND P5, PT, R12, RZ, PT ;  /* 0x000000ff0c00720c */ /* 0x000fe20003fa6270 */
[----:B------:R-:W-:Y:S01]  /*10b0*/  IMAD.MOV R10, RZ, RZ, -R10 ;  /* 0x000000ffff0a7224 */ /* 0x000fe200078e0a0a */
[----:B------:R-:W-:Y:S01]  /*10c0*/  IABS R69, R26 ;  /* 0x0000001a00457213 */ /* 0x000fe20000000000 */
[----:B------:R-:W-:Y:S01]  /*10d0*/  IMAD R19, R4, R8, R19 ;  /* 0x0000000804137224 */ /* 0x000fe200078e0213 */
[----:B------:R-:W-:Y:S01]  /*10e0*/  LOP3.LUT R8, R16, 0x60, RZ, 0xfc, !PT ;  /* 0x0000006010087812 */ /* 0x000fe200078efcff */
[----:B------:R-:W-:Y:S01]  /*10f0*/  IMAD R21, R4, R10, R21 ;  /* 0x0000000a04157224 */ /* 0x000fe200078e0215 */
[----:B------:R-:W-:Y:S01]  /*1100*/  LOP3.LUT R28, R16, 0x4, RZ, 0xfc, !PT ;  /* 0x00000004101c7812 */ /* 0x000fe200078efcff */
[----:B------:R-:W-:Y:S01]  /*1110*/  IMAD.MOV.U32 R13, RZ, RZ, R9 ;  /* 0x000000ffff0d7224 */ /* 0x000fe200078e0009 */
[----:B------:R-:W-:Y:S01]  /*1120*/  IABS R23, R8 ;  /* 0x0000000800177213 */ /* 0x000fe20000000000 */
[--C-:B------:R-:W-:Y:S01]  /*1130*/  @!P4 IMAD.IADD R17, R17, 0x1, -R4.reuse ;  /* 0x000000011111c824 */ /* 0x100fe200078e0a04 */
[----:B------:R-:W-:Y:S01]  /*1140*/  IABS R73, R16 ;  /* 0x0000001000497213 */ /* 0x000fe20000000000 */
[----:B------:R-:W-:Y:S01]  /*1150*/  @!P6 IMAD.MOV R13, RZ, RZ, -R13 ;  /* 0x000000ffff0de224 */ /* 0x000fe200078e0a0d */
[C---:B------:R-:W-:Y:S01]  /*1160*/  ISETP.GT.U32.AND P6, PT, R4.reuse, R19, PT ;  /* 0x000000130400720c */ /* 0x040fe20003fc4070 */
[----:B------:R-:W-:Y:S01]  /*1170*/  @!P2 IMAD.IADD R15, R15, 0x1, -R4 ;  /* 0x000000010f0fa824 */ /* 0x000fe200078e0a04 */
[----:B------:R-:W-:Y:S01]  /*1180*/  ISETP.GT.U32.AND P2, PT, R4, R21, PT ;  /* 0x000000150400720c */ /* 0x000fe20003f44070 */
[----:B------:R-:W-:Y:S01]  /*1190*/  IMAD.HI.U32 R3, R2, R23, RZ ;  /* 0x0000001702037227 */ /* 0x000fe200078e00ff */
[----:B------:R-:W-:-:S02]  /*11a0*/  ISETP.GT.U32.AND P4, PT, R4, R17, PT ;  /* 0x000000110400720c */ /* 0x000fc40003f84070 */
[----:B------:R-:W-:Y:S01]  /*11b0*/  IABS R71, R28 ;  /* 0x0000001c00477213 */ /* 0x000fe20000000000 */
[----:B------:R-:W-:Y:S01]  /*11c0*/  IMAD.MOV R3, RZ, RZ, -R3 ;  /* 0x000000ffff037224 */ /* 0x000fe200078e0a03 */
[----:B------:R-:W-:Y:S01]  /*11d0*/  SHF.R.S32.HI R6, RZ, 0x5, R6 ;  /* 0x00000005ff067819 */ /* 0x000fe20000011406 */
[----:B------:R-:W-:Y:S02]  /*11e0*/  @!P1 IMAD.MOV R15, RZ, RZ, -R15 ;  /* 0x000000ffff0f9224 */ /* 0x000fe400078e0a0f */
[C---:B------:R-:W-:Y:S02]  /*11f0*/  IMAD R3, R4.reuse, R3, R23 ;  /* 0x0000000304037224 */ /* 0x040fe400078e0217 */
[--C-:B------:R-:W-:Y:S02]  /*1200*/  @!P6 IMAD.IADD R19, R19, 0x1, -R4.reuse ;  /* 0x000000011313e824 */ /* 0x100fe400078e0a04 */
[--C-:B------:R-:W-:Y:S01]  /*1210*/  @!P2 IMAD.IADD R21, R21, 0x1, -R4.reuse ;  /* 0x000000011515a824 */ /* 0x100fe200078e0a04 */
[----:B------:R-:W-:Y:S01]  /*1220*/  ISETP.GT.U32.AND P6, PT, R4, R3, PT ;  /* 0x000000030400720c */ /* 0x000fe20003fc4070 */
[----:B------:R-:W-:Y:S01]  /*1230*/  @!P4 IMAD.IADD R17, R17, 0x1, -R4 ;  /* 0x000000011111c824 */ /* 0x000fe200078e0a04 */
[----:B------:R-:W-:Y:S01]  /*1240*/  ISETP.GE.AND P4, PT, R8, RZ, PT ;  /* 0x000000ff0800720c */ /* 0x000fe20003f86270 */
[----:B------:R-:W-:Y:S01]  /*1250*/  IMAD.HI.U32 R8, R2, R25, RZ ;  /* 0x0000001902087227 */ /* 0x000fe200078e00ff */
[----:B------:R-:W-:-:S02]  /*1260*/  ISETP.GT.U32.AND P2, PT, R4, R19, PT ;  /* 0x000000130400720c */ /* 0x000fc40003f44070 */
[----:B------:R-:W-:Y:S01]  /*1270*/  ISETP.GT.U32.AND P1, PT, R4, R21, PT ;  /* 0x000000150400720c */ /* 0x000fe20003f24070 */
[----:B------:R-:W-:-:S04]  /*1280*/  IMAD.HI.U32 R9, R2, R27, RZ ;  /* 0x0000001b02097227 */ /* 0x000fc800078e00ff */
[----:B------:R-:W-:-:S04]  /*1290*/  IMAD.HI.U32 R10, R2, R31, RZ ;  /* 0x0000001f020a7227 */ /* 0x000fc800078e00ff */
[----:B------:R-:W-:Y:S02]  /*12a0*/  IMAD.MOV R8, RZ, RZ, -R8 ;  /* 0x000000ffff087224 */ /* 0x000fe400078e0a08 */
[----:B------:R-:W-:Y:S02]  /*12b0*/  IMAD.MOV R12, RZ, RZ, -R9 ;  /* 0x000000ffff0c7224 */ /* 0x000fe400078e0a09 */
[----:B------:R-:W-:Y:S02]  /*12c0*/  IMAD.MOV R10, RZ, RZ, -R10 ;  /* 0x000000ffff0a7224 */ /* 0x000fe400078e0a0a */
[C---:B------:R-:W-:Y:S02]  /*12d0*/  IMAD R9, R4.reuse, R8, R25 ;  /* 0x0000000804097224 */ /* 0x040fe400078e0219 */
[--C-:B------:R-:W-:Y:S02]  /*12e0*/  @!P6 IMAD.IADD R3, R3, 0x1, -R4.reuse ;  /* 0x000000010303e824 */ /* 0x100fe400078e0a04 */
[----:B------:R-:W-:Y:S01]  /*12f0*/  IMAD R25, R4, R12, R27 ;  /* 0x0000000c04197224 */ /* 0x000fe200078e021b */
[----:B------:R-:W-:Y:S01]  /*1300*/  LOP3.LUT R12, R16, 0x4c, RZ, 0xfc, !PT ;  /* 0x0000004c100c7812 */ /* 0x000fe200078efcff */
[C---:B------:R-:W-:Y:S01]  /*1310*/  IMAD R31, R4.reuse, R10, R31 ;  /* 0x0000000a041f7224 */ /* 0x040fe200078e021f */
[C---:B------:R-:W-:Y:S01]  /*1320*/  ISETP.GT.U32.AND P6, PT, R4.reuse, R3, PT ;  /* 0x000000030400720c */ /* 0x040fe20003fc4070 */
[--C-:B------:R-:W-:Y:S01]  /*1330*/  @!P2 IMAD.IADD R19, R19, 0x1, -R4.reuse ;  /* 0x000000011313a824 */ /* 0x100fe200078e0a04 */
[----:B------:R-:W-:Y:S01]  /*1340*/  ISETP.GT.U32.AND P2, PT, R4, R9, PT ;  /* 0x000000090400720c */ /* 0x000fe20003f44070 */
[----:B------:R-:W-:Y:S01]  /*1350*/  @!P1 IMAD.IADD R21, R21, 0x1, -R4 ;  /* 0x0000000115159824 */ /* 0x000fe200078e0a04 */
[----:B------:R-:W-:Y:S01]  /*1360*/  IABS R33, R12 ;  /* 0x0000000c00217213 */ /* 0x000fe20000000000 */
[----:B------:R-:W-:Y:S01]  /*1370*/  @!P0 IMAD.MOV R17, RZ, RZ, -R17 ;  /* 0x000000ffff118224 */ /* 0x000fe200078e0a11 */
[----:B------:R-:W-:Y:S01]  /*1380*/  LOP3.LUT R10, R16, 0x48, RZ, 0xfc, !PT ;  /* 0x00000048100a7812 */ /* 0x000fe200078efcff */
[----:B------:R-:W-:Y:S01]  /*1390*/  @!P3 IMAD.MOV R21, RZ, RZ, -R21 ;  /* 0x000000ffff15b224 */ /* 0x000fe200078e0a15 */
[----:B------:R-:W-:Y:S01]  /*13a0*/  ISETP.GT.U32.AND P3, PT, R4, R31, PT ;  /* 0x0000001f0400720c */ /* 0x000fe20003f64070 */
[----:B------:R-:W-:Y:S01]  /*13b0*/  IMAD.HI.U32 R8, R2, R33, RZ ;  /* 0x0000002102087227 */ /* 0x000fe200078e00ff */
[----:B------:R-:W-:-:S02]  /*13c0*/  ISETP.GT.U32.AND P1, PT, R4, R25, PT ;  /* 0x000000190400720c */ /* 0x000fc40003f24070 */
[----:B------:R-:W-:Y:S01]  /*13d0*/  IABS R27, R10 ;  /* 0x0000000a001b7213 */ /* 0x000fe20000000000 */
[--C-:B------:R-:W-:Y:S01]  /*13e0*/  @!P6 IMAD.IADD R3, R3, 0x1, -R4.reuse ;  /* 0x000000010303e824 */ /* 0x100fe200078e0a04 */
[----:B------:R-:W-:Y:S01]  /*13f0*/  ISETP.GE.AND P0, PT, R14, RZ, PT ;  /* 0x000000ff0e00720c */ /* 0x000fe20003f06270 */
[----:B------:R-:W-:Y:S01]  /*1400*/  @!P2 IMAD.IADD R9, R9, 0x1, -R4 ;  /* 0x000000010909a824 */ /* 0x000fe200078e0a04 */
[----:B------:R-:W-:Y:S01]  /*1410*/  LOP3.LUT R14, R16, 0x44, RZ, 0xfc, !PT ;  /* 0x00000044100e7812 */ /* 0x000fe200078efcff */
[----:B------:R-:W-:Y:S01]  /*1420*/  IMAD.MOV R8, RZ, RZ, -R8 ;  /* 0x000000ffff087224 */ /* 0x000fe200078e0a08 */
[----:B------:R-:W-:Y:S01]  /*1430*/  ISETP.GE.AND P6, PT, R20, RZ, PT ;  /* 0x000000ff1400720c */ /* 0x000fe20003fc6270 */
[----:B------:R-:W-:Y:S01]  /*1440*/  IMAD.MOV.U32 R23, RZ, RZ, R3 ;  /* 0x000000ffff177224 */ /* 0x000fe200078e0003 */
[C---:B------:R-:W-:Y:S01]  /*1450*/  ISETP.GT.U32.AND P2, PT, R4.reuse, R9, PT ;  /* 0x000000090400720c */ /* 0x040fe20003f44070 */
[----:B------:R-:W-:Y:S01]  /*1460*/  IMAD R33, R4, R8, R33 ;  /* 0x0000000804217224 */ /* 0x000fe200078e0221 */
[----:B------:R-:W-:Y:S01]  /*1470*/  IABS R35, R14 ;  /* 0x0000000e00237213 */ /* 0x000fe20000000000 */
[----:B------:R-:W-:-:S02]  /*1480*/  @!P3 IMAD.IADD R31, R31, 0x1, -R4 ;  /* 0x000000011f1fb824 */ /* 0x000fc400078e0a04 */
[----:B------:R-:W-:Y:S01]  /*1490*/  @!P4 IMAD.MOV R23, RZ, RZ, -R23 ;  /* 0x000000ffff17c224 */ /* 0x000fe200078e0a17 */
[----:B------:R-:W-:Y:S01]  /*14a0*/  ISETP.GT.U32.AND P4, PT, R4, R33, PT ;  /* 0x000000210400720c */ /* 0x000fe20003f84070 */
[----:B------:R-:W-:Y:S01]  /*14b0*/  IMAD.HI.U32 R3, R2, R27, RZ ;  /* 0x0000001b02037227 */ /* 0x000fe200078e00ff */
[----:B------:R-:W-:-:S03]  /*14c0*/  ISETP.GT.U32.AND P3, PT, R4, R31, PT ;  /* 0x0000001f0400720c */ /* 0x000fc60003f64070 */
[----:B------:R-:W-:Y:S02]  /*14d0*/  IMAD.MOV R3, RZ, RZ, -R3 ;  /* 0x000000ffff037224 */ /* 0x000fe400078e0a03 */
[----:B------:R-:W-:-:S04]  /*14e0*/  IMAD.HI.U32 R8, R2, R35, RZ ;  /* 0x0000002302087227 */ /* 0x000fc800078e00ff */
[--C-:B------:R-:W-:Y:S02]  /*14f0*/  @!P1 IMAD.IADD R25, R25, 0x1, -R4.reuse ;  /* 0x0000000119199824 */ /* 0x100fe400078e0a04 */
[----:B------:R-:W-:Y:S01]  /*1500*/  @!P2 IMAD.IADD R9, R9, 0x1, -R4 ;  /* 0x000000010909a824 */ /* 0x000fe200078e0a04 */
[----:B------:R-:W-:Y:S01]  /*1510*/  ISETP.GE.AND P2, PT, R12, RZ, PT ;  /* 0x000000ff0c00720c */ /* 0x000fe20003f46270 */
[C---:B------:R-:W-:Y:S01]  /*1520*/  IMAD R3, R4.reuse, R3, R27 ;  /* 0x0000000304037224 */ /* 0x040fe200078e021b */
[----:B------:R-:W-:Y:S01]  /*1530*/  ISETP.GT.U32.AND P1, PT, R4, R25, PT ;  /* 0x000000190400720c */ /* 0x000fe20003f24070 */
[----:B------:R-:W-:Y:S01]  /*1540*/  IMAD.MOV R8, RZ, RZ, -R8 ;  /* 0x000000ffff087224 */ /* 0x000fe200078e0a08 */
[----:B------:R-:W-:Y:S01]  /*1550*/  LOP3.LUT R12, R16, 0x40, RZ, 0xfc, !PT ;  /* 0x00000040100c7812 */ /* 0x000fe200078efcff */
[----:B------:R-:W-:Y:S02]  /*1560*/  IMAD.MOV.U32 R27, RZ, RZ, R9 ;  /* 0x000000ffff1b7224 */ /* 0x000fe400078e0009 */
[--C-:B------:R-:W-:Y:S01]  /*1570*/  @!P3 IMAD.IADD R31, R31, 0x1, -R4.reuse ;  /* 0x000000011f1fb824 */ /* 0x100fe200078e0a04 */
[C---:B------:R-:W-:Y:S01]  /*1580*/  ISETP.GT.U32.AND P3, PT, R4.reuse, R3, PT ;  /* 0x000000030400720c */ /* 0x040fe20003f64070 */
[--C-:B------:R-:W-:Y:S01]  /*1590*/  @!P4 IMAD.IADD R33, R33, 0x1, -R4.reuse ;  /* 0x000000012121c824 */ /* 0x100fe200078e0a04 */
[----:B------:R-:W-:Y:S01]  /*15a0*/  IABS R37, R12 ;  /* 0x0000000c00257213 */ /* 0x000fe20000000000 */
[----:B------:R-:W-:Y:S01]  /*15b0*/  IMAD R9, R4, R8, R35 ;  /* 0x0000000804097224 */ /* 0x000fe200078e0223 */
[----:B------:R-:W-:Y:S01]  /*15c0*/  ISETP.GE.AND P4, PT, R14, RZ, PT ;  /* 0x000000ff0e00720c */ /* 0x000fe20003f86270 */
[----:B------:R-:W-:Y:S01]  /*15d0*/  @!P0 IMAD.MOV R27, RZ, RZ, -R27 ;  /* 0x000000ffff1b8224 */ /* 0x000fe200078e0a1b */
[C---:B------:R-:W-:Y:S01]  /*15e0*/  ISETP.GT.U32.AND P0, PT, R4.reuse, R33, PT ;  /* 0x000000210400720c */ /* 0x040fe20003f04070 */
[----:B------:R-:W-:Y:S01]  /*15f0*/  @!P6 IMAD.MOV R31, RZ, RZ, -R31 ;  /* 0x000000ffff1fe224 */ /* 0x000fe200078e0a1f */
[----:B------:R-:W-:Y:S01]  /*1600*/  ISETP.GT.U32.AND P6, PT, R4, R9, PT ;  /* 0x000000090400720c */ /* 0x000fe20003fc4070 */
[----:B------:R-:W-:Y:S01]  /*1610*/  @!P5 IMAD.MOV R19, RZ, RZ, -R19 ;  /* 0x000000ffff13d224 */ /* 0x000fe200078e0a13 */
[----:B------:R-:W-:Y:S01]  /*1620*/  ISETP.GE.AND P5, PT, R18, RZ, PT ;  /* 0x000000ff1200720c */ /* 0x000fe20003fa6270 */
[--C-:B------:R-:W-:Y:S01]  /*1630*/  @!P1 IMAD.IADD R25, R25, 0x1, -R4.reuse ;  /* 0x0000000119199824 */ /* 0x100fe200078e0a04 */
[----:B------:R-:W-:Y:S01]  /*1640*/  ISETP.GE.AND P1, PT, R10, RZ, PT ;  /* 0x000000ff0a00720c */ /* 0x000fe20003f26270 */
[----:B------:R-:W-:Y:S01]  /*1650*/  @!P3 IMAD.IADD R3, R3, 0x1, -R4 ;  /* 0x000000010303b824 */ /* 0x000fe200078e0a04 */
[----:B------:R-:W-:Y:S01]  /*1660*/  LOP3.LUT R10, R16, 0x38, RZ, 0xfc, !PT ;  /* 0x00000038100a7812 */ /* 0x000fe200078efcff */
[----:B------:R-:W-:Y:S01]  /*1670*/  IMAD.HI.U32 R8, R2, R37, RZ ;  /* 0x0000002502087227 */ /* 0x000fe200078e00ff */
[----:B------:R-:W-:-:S02]  /*1680*/  LOP3.LUT R14, R16, 0x30, RZ, 0xfc, !PT ;  /* 0x00000030100e7812 */ /* 0x000fc400078efcff */
[----:B------:R-:W-:Y:S01]  /*1690*/  ISETP.GT.U32.AND P3, PT, R4, R3, PT ;  /* 0x000000030400720c */ /* 0x000fe20003f64070 */
[----:B------:R-:W-:Y:S01]  /*16a0*/  @!P0 IMAD.IADD R33, R33, 0x1, -R4 ;  /* 0x0000000121218824 */ /* 0x000fe200078e0a04 */
[----:B------:R-:W-:Y:S01]  /*16b0*/  ISETP.GE.AND P0, PT, R10, RZ, PT ;  /* 0x000000ff0a00720c */ /* 0x000fe20003f06270 */
[----:B------:R-:W-:Y:S01]  /*16c0*/  IMAD.MOV.U32 R29, RZ, RZ, R25 ;  /* 0x000000ffff1d7224 */ /* 0x000fe200078e0019 */
[----:B------:R-:W-:Y:S01]  /*16d0*/  IABS R10, R10 ;  /* 0x0000000a000a7213 */ /* 0x000fe20000000000 */
[----:B------:R-:W-:Y:S01]  /*16e0*/  IMAD.MOV R8, RZ, RZ, -R8 ;  /* 0x000000ffff087224 */ /* 0x000fe200078e0a08 */
[----:B------:R-:W-:Y:S01]  /*16f0*/  IABS R39, R14 ;  /* 0x0000000e00277213 */ /* 0x000fe20000000000 */
[----:B------:R-:W-:Y:S01]  /*1700*/  @!P6 IMAD.IADD R9, R9, 0x1, -R4 ;  /* 0x000000010909e824 */ /* 0x000fe200078e0a04 */
[----:B------:R-:W-:Y:S01]  /*1710*/  LOP3.LUT R18, R16, 0x24, RZ, 0xfc, !PT ;  /* 0x0000002410127812 */ /* 0x000fe200078efcff */
[----:B------:R-:W-:Y:S01]  /*1720*/  @!P5 IMAD.MOV R29, RZ, RZ, -R29 ;  /* 0x000000ffff1dd224 */ /* 0x000fe200078e0a1d */
[----:B------:R-:W-:Y:S01]  /*1730*/  ISETP.GE.AND P5, PT, R12, RZ, PT ;  /* 0x000000ff0c00720c */ /* 0x000fe20003fa6270 */
[----:B------:R-:W-:Y:S01]  /*1740*/  IMAD R25, R4, R8, R37 ;  /* 0x0000000804197224 */ /* 0x000fe200078e0225 */
[----:B------:R-:W-:Y:S01]  /*1750*/  LOP3.LUT R12, R16, 0x34, RZ, 0xfc, !PT ;  /* 0x00000034100c7812 */ /* 0x000fe200078efcff */
[----:B------:R-:W-:Y:S01]  /*1760*/  IMAD.MOV.U32 R37, RZ, RZ, R10 ;  /* 0x000000ffff257224 */ /* 0x000fe200078e000a */
[----:B------:R-:W-:Y:S01]  /*1770*/  ISETP.GT.U32.AND P6, PT, R4, R9, PT ;  /* 0x000000090400720c */ /* 0x000fe20003fc4070 */
[----:B------:R-:W-:Y:S01]  /*1780*/  @!P3 IMAD.IADD R3, R3, 0x1, -R4 ;  /* 0x000000010303b824 */ /* 0x000fe200078e0a04 */
[----:B------:R-:W-:Y:S01]  /*1790*/  IABS R41, R12 ;  /* 0x0000000c00297213 */ /* 0x000fe20000000000 */
[----:B------:R-:W-:Y:S01]  /*17a0*/  IMAD.HI.U32 R8, R2, R37, RZ ;  /* 0x0000002502087227 */ /* 0x000fe200078e00ff */
[----:B------:R-:W-:-:S02]  /*17b0*/  ISETP.GT.U32.AND P3, PT, R4, R25, PT ;  /* 0x000000190400720c */ /* 0x000fc40003f64070 */
[----:B------:R-:W-:Y:S01]  /*17c0*/  IABS R55, R18 ;  /* 0x0000001200377213 */ /* 0x000fe20000000000 */
[----:B------:R-:W-:Y:S02]  /*17d0*/  IMAD.MOV R10, RZ, RZ, -R8 ;  /* 0x000000ffff0a7224 */ /* 0x000fe400078e0a08 */
[----:B------:R-:W-:-:S04]  /*17e0*/  IMAD.HI.U32 R8, R2, R41, RZ ;  /* 0x0000002902087227 */ /* 0x000fc800078e00ff */
[----:B------:R-:W-:Y:S02]  /*17f0*/  IMAD.MOV.U32 R35, RZ, RZ, R3 ;  /* 0x000000ffff237224 */ /* 0x000fe400078e0003 */
[C---:B------:R-:W-:Y:S02]  /*1800*/  IMAD R3, R4.reuse, R10, R37 ;  /* 0x0000000a04037224 */ /* 0x040fe400078e0225 */
[----:B------:R-:W-:Y:S02]  /*1810*/  IMAD.MOV R10, RZ, RZ, -R8 ;  /* 0x000000ffff0a7224 */ /* 0x000fe400078e0a08 */
[----:B------:R-:W-:Y:S01]  /*1820*/  @!P6 IMAD.IADD R9, R9, 0x1, -R4 ;  /* 0x000000010909e824 */ /* 0x000fe200078e0a04 */
[C---:B------:R-:W-:Y:S01]  /*1830*/  ISETP.GT.U32.AND P6, PT, R4.reuse, R3, PT ;  /* 0x000000030400720c */ /* 0x040fe20003fc4070 */
[----:B------:R-:W-:Y:S02]  /*1840*/  IMAD R41, R4, R10, R41 ;  /* 0x0000000a04297224 */ /* 0x000fe400078e0229 */
[----:B------:R-:W-:-:S02]  /*1850*/  IMAD.MOV.U32 R37, RZ, RZ, R9 ;  /* 0x000000ffff257224 */ /* 0x000fc400078e0009 */
[----:B------:R-:W-:Y:S02]  /*1860*/  @!P3 IMAD.IADD R25, R25, 0x1, -R4 ;  /* 0x000000011919b824 */ /* 0x000fe400078e0a04 */
[----:B------:R-:W-:Y:S01]  /*1870*/  @!P4 IMAD.MOV R37, RZ, RZ, -R37 ;  /* 0x000000ffff25c224 */ /* 0x000fe200078e0a25 */
[----:B------:R-:W-:Y:S01]  /*1880*/  ISETP.GT.U32.AND P4, PT, R4, R41, PT ;  /* 0x000000290400720c */ /* 0x000fe20003f84070 */
[----:B------:R-:W-:Y:S01]  /*1890*/  IMAD.HI.U32 R8, R2, R39, RZ ;  /* 0x0000002702087227 */ /* 0x000fe200078e00ff */
[----:B------:R-:W-:-:S03]  /*18a0*/  ISETP.GT.U32.AND P3, PT, R4, R25, PT ;  /* 0x000000190400720c */ /* 0x000fc60003f64070 */
[----:B------:R-:W-:Y:S02]  /*18b0*/  IMAD.MOV R8, RZ, RZ, -R8 ;  /* 0x000000ffff087224 */ /* 0x000fe400078e0a08 */
[----:B------:R-:W-:Y:S01]  /*18c0*/  @!P1 IMAD.MOV R35, RZ, RZ, -R35 ;  /* 0x000000ffff239224 */ /* 0x000fe200078e0a23 */
[----:B------:R-:W-:Y:S01]  /*18d0*/  ISETP.GE.AND P1, PT, R14, RZ, PT ;  /* 0x000000ff0e00720c */ /* 0x000fe20003f26270 */
[----:B------:R-:W-:Y:S01]  /*18e0*/  IMAD R9, R4, R8, R39 ;  /* 0x0000000804097224 */ /* 0x000fe200078e0227 */
[----:B------:R-:W-:Y:S01]  /*18f0*/  LOP3.LUT R14, R16, 0x28, RZ, 0xfc, !PT ;  /* 0x00000028100e7812 */ /* 0x000fe200078efcff */
[----:B------:R-:W-:Y:S01]  /*1900*/  @!P2 IMAD.MOV R33, RZ, RZ, -R33 ;  /* 0x000000ffff21a224 */ /* 0x000fe200078e0a21 */
[----:B------:R-:W-:Y:S01]  /*1910*/  ISETP.GE.AND P2, PT, R12, RZ, PT ;  /* 0x000000ff0c00720c */ /* 0x000fe20003f46270 */
[--C-:B------:R-:W-:Y:S01]  /*1920*/  @!P4 IMAD.IADD R41, R41, 0x1, -R4.reuse ;  /* 0x000000012929c824 */ /* 0x100fe200078e0a04 */
[----:B------:R-:W-:Y:S01]  /*1930*/  IABS R53, R14 ;  /* 0x0000000e00357213 */ /* 0x000fe20000000000 */
[--C-:B------:R-:W-:Y:S01]  /*1940*/  @!P3 IMAD.IADD R25, R25, 0x1, -R4.reuse ;  /* 0x000000011919b824 */ /* 0x100fe200078e0a04 */
[C---:B------:R-:W-:Y:S01]  /*1950*/  ISETP.GT.U32.AND P3, PT, R4.reuse, R9, PT ;  /* 0x000000090400720c */ /* 0x040fe20003f64070 */
[----:B------:R-:W-:Y:S01]  /*1960*/  @!P6 IMAD.IADD R3, R3, 0x1, -R4 ;  /* 0x000000010303e824 */ /* 0x000fe200078e0a04 */
[----:B------:R-:W-:Y:S01]  /*1970*/  ISETP.GT.U32.AND P4, PT, R4, R41, PT ;  /* 0x000000290400720c */ /* 0x000fe20003f84070 */
[----:B------:R-:W-:Y:S01]  /*1980*/  IMAD.HI.U32 R10, R2, R53, RZ ;  /* 0x00000035020a7227 */ /* 0x000fe200078e00ff */
[----:B------:R-:W-:-:S02]  /*1990*/  LOP3.LUT R12, R16, 0x2c, RZ, 0xfc, !PT ;  /* 0x0000002c100c7812 */ /* 0x000fc400078efcff */
[C---:B------:R-:W-:Y:S01]  /*19a0*/  ISETP.GT.U32.AND P6, PT, R4.reuse, R3, PT ;  /* 0x000000030400720c */ /* 0x040fe20003fc4070 */
[----:B------:R-:W-:Y:S01]  /*19b0*/  IMAD.MOV R10, RZ, RZ, -R10 ;  /* 0x000000ffff0a7224 */ /* 0x000fe200078e0a0a */
[----:B------:R-:W-:Y:S01]  /*19c0*/  IABS R43, R12 ;  /* 0x0000000c002b7213 */ /* 0x000fe20000000000 */
[----:B------:R-:W-:Y:S02]  /*19d0*/  IMAD.MOV.U32 R39, RZ, RZ, R25 ;  /* 0x000000ffff277224 */ /* 0x000fe400078e0019 */
[----:B------:R-:W-:Y:S01]  /*19e0*/  IMAD R53, R4, R10, R53 ;  /* 0x0000000a04357224 */ /* 0x000fe200078e0235 */
[----:B------:R-:W-:Y:S01]  /*19f0*/  LEA.HI R10, R7, R0, RZ, 0x1b ;  /* 0x00000000070a7211 */ /* 0x000fe200078fd8ff */
[--C-:B------:R-:W-:Y:S02]  /*1a00*/  @!P3 IMAD.IADD R9, R9, 0x1, -R4.reuse ;  /* 0x000000010909b824 */ /* 0x100fe400078e0a04 */
[----:B------:R-:W-:Y:S02]  /*1a10*/  @!P4 IMAD.IADD R41, R41, 0x1, -R4 ;  /* 0x000000012929c824 */ /* 0x000fe400078e0a04 */
[----:B------:R-:W-:Y:S01]  /*1a20*/  IMAD.HI.U32 R8, R2, R43, RZ ;  /* 0x0000002b02087227 */ /* 0x000fe200078e00ff */
[----:B------:R-:W-:-:S03]  /*1a30*/  ISETP.GT.U32.AND P3, PT, R4, R9, PT ;  /* 0x000000090400720c */ /* 0x000fc60003f64070 */
[----:B------:R-:W-:Y:S02]  /*1a40*/  IMAD.MOV.U32 R45, RZ, RZ, R41 ;  /* 0x000000ffff2d7224 */ /* 0x000fe400078e0029 */
[----:B------:R-:W-:Y:S02]  /*1a50*/  IMAD.MOV R8, RZ, RZ, -R8 ;  /* 0x000000ffff087224 */ /* 0x000fe400078e0a08 */
[----:B------:R-:W-:Y:S01]  /*1a60*/  @!P2 IMAD.MOV R45, RZ, RZ, -R45 ;  /* 0x000000ffff2da224 */ /* 0x000fe200078e0a2d */
[C---:B------:R-:W-:Y:S01]  /*1a70*/  ISETP.GT.U32.AND P2, PT, R4.reuse, R53, PT ;  /* 0x000000350400720c */ /* 0x040fe20003f44070 */
[----:B------:R-:W-:Y:S02]  /*1a80*/  IMAD R25, R4, R8, R43 ;  /* 0x0000000804197224 */ /* 0x000fe400078e022b */
[----:B------:R-:W-:Y:S01]  /*1a90*/  @!P6 IMAD.IADD R3, R3, 0x1, -R4 ;  /* 0x000000010303e824 */ /* 0x000fe200078e0a04 */
[----:B------:R-:W-:Y:S01]  /*1aa0*/  ISETP.GE.AND P6, PT, R14, RZ, PT ;  /* 0x000000ff0e00720c */ /* 0x000fe20003fc6270 */
[----:B------:R-:W-:Y:S01]  /*1ab0*/  IMAD.HI.U32 R8, R2, R55, RZ ;  /* 0x0000003702087227 */ /* 0x000fe200078e00ff */
[----:B------:R-:W-:-:S02]  /*1ac0*/  ISETP.GT.U32.AND P4, PT, R4, R25, PT ;  /* 0x000000190400720c */ /* 0x000fc40003f84070 */
[C---:B------:R-:W-:Y:S01]  /*1ad0*/  LOP3.LUT R14, R16.reuse, 0x14, RZ, 0xfc, !PT ;  /* 0x00000014100e7812 */ /* 0x040fe200078efcff */
[----:B------:R-:W-:Y:S01]  /*1ae0*/  IMAD.MOV.U32 R43, RZ, RZ, R3 ;  /* 0x000000ffff2b7224 */ /* 0x000fe200078e0003 */
[----:B------:R-:W-:Y:S01]  /*1af0*/  LOP3.LUT R3, R16, 0x20, RZ, 0xfc, !PT ;  /* 0x0000002010037812 */ /* 0x000fe200078efcff */
[----:B------:R-:W-:Y:S01]  /*1b00*/  @!P5 IMAD.MOV R39, RZ, RZ, -R39 ;  /* 0x000000ffff27d224 */ /* 0x000fe200078e0a27 */
[----:B------:R-:W-:Y:S01]  /*1b10*/  ISETP.GE.AND P5, PT, R12, RZ, PT ;  /* 0x000000ff0c00720c */ /* 0x000fe20003fa6270 */
[----:B------:R-:W-:Y:S01]  /*1b20*/  IMAD.MOV R8, RZ, RZ, -R8 ;  /* 0x000000ffff087224 */ /* 0x000fe200078e0a08 */
[----:B------:R-:W-:Y:S01]  /*1b30*/  LOP3.LUT R12, R16, 0x18, RZ, 0xfc, !PT ;  /* 0x00000018100c7812 */ /* 0x000fe200078efcff */
[--C-:B------:R-:W-:Y:S01]  /*1b40*/  @!P3 IMAD.IADD R9, R9, 0x1, -R4.reuse ;  /* 0x000000010909b824 */ /* 0x100fe200078e0a04 */
[----:B------:R-:W-:Y:S01]  /*1b50*/  IABS R57, R3 ;  /* 0x0000000300397213 */ /* 0x000fe20000000000 */
[----:B------:R-:W-:Y:S01]  /*1b60*/  @!P2 IMAD.IADD R53, R53, 0x1, -R4 ;  /* 0x000000013535a824 */ /* 0x000fe200078e0a04 */
[----:B------:R-:W-:Y:S01]  /*1b70*/  ISETP.GE.AND P3, PT, R3, RZ, PT ;  /* 0x000000ff0300720c */ /* 0x000fe20003f66270 */
[C---:B------:R-:W-:Y:S01]  /*1b80*/  IMAD R55, R4.reuse, R8, R55 ;  /* 0x0000000804377224 */ /* 0x040fe200078e0237 */
[----:B------:R-:W-:Y:S01]  /*1b90*/  IABS R61, R12 ;  /* 0x0000000c003d7213 */ /* 0x000fe20000000000 */
[----:B------:R-:W-:Y:S01]  /*1ba0*/  IMAD.MOV.U32 R47, RZ, RZ, R9 ;  /* 0x000000ffff2f7224 */ /* 0x000fe200078e0009 */
[----:B------:R-:W-:Y:S01]  /*1bb0*/  ISETP.GT.U32.AND P2, PT, R4, R53, PT ;  /* 0x000000350400720c */ /* 0x000fe20003f44070 */
[----:B------:R-:W-:Y:S01]  /*1bc0*/  IMAD.HI.U32 R3, R2, R57, RZ ;  /* 0x0000003902037227 */ /* 0x000fe200078e00ff */
[----:B------:R-:W-:-:S03]  /*1bd0*/  IABS R63, R14 ;  /* 0x0000000e003f7213 */ /* 0x000fc60000000000 */
[----:B------:R-:W-:Y:S01]  /*1be0*/  @!P1 IMAD.MOV R47, RZ, RZ, -R47 ;  /* 0x000000ffff2f9224 */ /* 0x000fe200078e0a2f */
[----:B------:R-:W-:Y:S01]  /*1bf0*/  ISETP.GT.U32.AND P1, PT, R4, R55, PT ;  /* 0x000000370400720c */ /* 0x000fe20003f24070 */
[----:B------:R-:W-:Y:S02]  /*1c00*/  @!P4 IMAD.IADD R25, R25, 0x1, -R4 ;  /* 0x000000011919c824 */ /* 0x000fe400078e0a04 */
[----:B------:R-:W-:-:S03]  /*1c10*/  IMAD.HI.U32 R8, R2, R61, RZ ;  /* 0x0000003d02087227 */ /* 0x000fc600078e00ff */
[C---:B------:R-:W-:Y:S01]  /*1c20*/  ISETP.GT.U32.AND P4, PT, R4.reuse, R25, PT ;  /* 0x000000190400720c */ /* 0x040fe20003f84070 */
[----:B------:R-:W-:Y:S02]  /*1c30*/  IMAD.MOV R3, RZ, RZ, -R3 ;  /* 0x000000ffff037224 */ /* 0x000fe400078e0a03 */
[----:B------:R-:W-:Y:S02]  /*1c40*/  IMAD.MOV R8, RZ, RZ, -R8 ;  /* 0x000000ffff087224 */ /* 0x000fe400078e0a08 */
[C---:B------:R-:W-:Y:S02]  /*1c50*/  IMAD R57, R4.reuse, R3, R57 ;  /* 0x0000000304397224 */ /* 0x040fe400078e0239 */
[C---:B------:R-:W-:Y:S02]  /*1c60*/  IMAD R61, R4.reuse, R8, R61 ;  /* 0x00000008043d7224 */ /* 0x040fe400078e023d */
[--C-:B------:R-:W-:Y:S01]  /*1c70*/  @!P2 IMAD.IADD R53, R53, 0x1, -R4.reuse ;  /* 0x000000013535a824 */ /* 0x100fe200078e0a04 */
[C---:B------:R-:W-:Y:S01]  /*1c80*/  ISETP.GT.U32.AND P2, PT, R4.reuse, R57, PT ;  /* 0x000000390400720c */ /* 0x040fe20003f44070 */
[----:B------:R-:W-:Y:S01]  /*1c90*/  @!P1 IMAD.IADD R55, R55, 0x1, -R4 ;  /* 0x0000000137379824 */ /* 0x000fe200078e0a04 */
[----:B------:R-:W-:Y:S01]  /*1ca0*/  ISETP.GT.U32.AND P1, PT, R4, R61, PT ;  /* 0x0000003d0400720c */ /* 0x000fe20003f24070 */
[----:B------:R-:W-:-:S04]  /*1cb0*/  IMAD.HI.U32 R9, R2, R63, RZ ;  /* 0x0000003f02097227 */ /* 0x000fc800078e00ff */
[----:B------:R-:W-:Y:S02]  /*1cc0*/  IMAD.MOV R9, RZ, RZ, -R9 ;  /* 0x000000ffff097224 */ /* 0x000fe400078e0a09 */
[--C-:B------:R-:W-:Y:S01]  /*1cd0*/  @!P4 IMAD.IADD R25, R25, 0x1, -R4.reuse ;  /* 0x000000011919c824 */ /* 0x100fe200078e0a04 */
[----:B------:R-:W-:Y:S01]  /*1ce0*/  ISETP.GE.AND P4, PT, R12, RZ, PT ;  /* 0x000000ff0c00720c */ /* 0x000fe20003f86270 */
[----:B------:R-:W-:Y:S01]  /*1cf0*/  IMAD R63, R4, R9, R63 ;  /* 0x00000009043f7224 */ /* 0x000fe200078e023f */
[----:B------:R-:W-:Y:S01]  /*1d00*/  LOP3.LUT R12, R16, 0x10, RZ, 0xfc, !PT ;  /* 0x00000010100c7812 */ /* 0x000fe200078efcff */
[--C-:B------:R-:W-:Y:S01]  /*1d10*/  @!P2 IMAD.IADD R57, R57, 0x1, -R4.reuse ;  /* 0x000000013939a824 */ /* 0x100fe200078e0a04 */
[C---:B------:R-:W-:Y:S01]  /*1d20*/  ISETP.GT.U32.AND P2, PT, R4.reuse, R55, PT ;  /* 0x000000370400720c */ /* 0x040fe20003f44070 */
[----:B------:R-:W-:Y:S01]  /*1d30*/  @!P6 IMAD.MOV R53, RZ, RZ, -R53 ;  /* 0x000000ffff35e224 */ /* 0x000fe200078e0a35 */
[----:B------:R-:W-:Y:S01]  /*1d40*/  IABS R65, R12 ;  /* 0x0000000c00417213 */ /* 0x000fe20000000000 */
[----:B------:R-:W-:Y:S01]  /*1d50*/  @!P1 IMAD.IADD R61, R61, 0x1, -R4 ;  /* 0x000000013d3d9824 */ /* 0x000fe200078e0a04 */
[----:B------:R-:W-:Y:S01]  /*1d60*/  ISETP.GT.U32.AND P6, PT, R4, R63, PT ;  /* 0x0000003f0400720c */ /* 0x000fe20003fc4070 */
[----:B------:R-:W-:Y:S01]  /*1d70*/  IMAD.HI.U32 R8, R2, R67, RZ ;  /* 0x0000004302087227 */ /* 0x000fe200078e00ff */
[----:B------:R-:W-:-:S03]  /*1d80*/  ISETP.GT.U32.AND P1, PT, R4, R57, PT ;  /* 0x000000390400720c */ /* 0x000fc60003f24070 */
[----:B------:R-:W-:-:S04]  /*1d90*/  IMAD.HI.U32 R3, R2, R65, RZ ;  /* 0x0000004102037227 */ /* 0x000fc800078e00ff */
[----:B------:R-:W-:Y:S02]  /*1da0*/  IMAD.MOV R3, RZ, RZ, -R3 ;  /* 0x000000ffff037224 */ /* 0x000fe400078e0a03 */
[----:B------:R-:W-:Y:S01]  /*1db0*/  @!P0 IMAD.MOV R43, RZ, RZ, -R43 ;  /* 0x000000ffff2b8224 */ /* 0x000fe200078e0a2b */
[----:B------:R-:W-:Y:S01]  /*1dc0*/  ISETP.GE.AND P0, PT, R18, RZ, PT ;  /* 0x000000ff1200720c */ /* 0x000fe20003f06270 */
[C---:B------:R-:W-:Y:S02]  /*1dd0*/  IMAD R65, R4.reuse, R3, R65 ;  /* 0x0000000304417224 */ /* 0x040fe400078e0241 */
[--C-:B------:R-:W-:Y:S02]  /*1de0*/  @!P6 IMAD.IADD R63, R63, 0x1, -R4.reuse ;  /* 0x000000013f3fe824 */ /* 0x100fe400078e0a04 */
[----:B------:R-:W-:Y:S01]  /*1df0*/  @!P1 IMAD.IADD R57, R57, 0x1, -R4 ;  /* 0x0000000139399824 */ /* 0x000fe200078e0a04 */
[----:B------:R-:W-:Y:S01]  /*1e00*/  ISETP.GT.U32.AND P1, PT, R4, R65, PT ;  /* 0x000000410400720c */ /* 0x000fe20003f24070 */
[----:B------:R-:W-:Y:S01]  /*1e10*/  VIADD R18, R10, 0x7c ;  /* 0x0000007c0a127836 */ /* 0x000fe20000000000 */
[----:B------:R-:W-:Y:S01]  /*1e20*/  ISETP.GT.U32.AND P6, PT, R4, R63, PT ;  /* 0x0000003f0400720c */ /* 0x000fe20003fc4070 */
[----:B------:R-:W-:-:S02]  /*1e30*/  IMAD.MOV R8, RZ, RZ, -R8 ;  /* 0x000000ffff087224 */ /* 0x000fc400078e0a08 */
[----:B------:R-:W-:Y:S01]  /*1e40*/  IMAD.HI.U32 R9, R2, R69, RZ ;  /* 0x0000004502097227 */ /* 0x000fe200078e00ff */
[----:B------:R-:W-:-:S03]  /*1e50*/  IABS R41, R18 ;  /* 0x0000001200297213 */ /* 0x000fc60000000000 */
[----:B------:R-:W-:Y:S02]  /*1e60*/  IMAD R67, R4, R8, R67 ;  /* 0x0000000804437224 */ /* 0x000fe400078e0243 */
[----:B------:R-:W-:-:S04]  /*1e70*/  IMAD.HI.U32 R3, R2, R41, RZ ;  /* 0x0000002902037227 */ /* 0x000fc800078e00ff */
[--C-:B------:R-:W-:Y:S02]  /*1e80*/  @!P1 IMAD.IADD R65, R65, 0x1, -R4.reuse ;  /* 0x0000000141419824 */ /* 0x100fe400078e0a04 */
[----:B------:R-:W-:Y:S01]  /*1e90*/  @!P6 IMAD.IADD R63, R63, 0x1, -R4 ;  /* 0x000000013f3fe824 */ /* 0x000fe200078e0a04 */
[C---:B------:R-:W-:Y:S01]  /*1ea0*/  ISETP.GT.U32.AND P6, PT, R4.reuse, R67, PT ;  /* 0x000000430400720c */ /* 0x040fe20003fc4070 */
[----:B------:R-:W-:Y:S01]  /*1eb0*/  IMAD.MOV R9, RZ, RZ, -R9 ;  /* 0x000000ffff097224 */ /* 0x000fe200078e0a09 */
[C---:B------:R-:W-:Y:S01]  /*1ec0*/  ISETP.GT.U32.AND P1, PT, R4.reuse, R65, PT ;  /* 0x000000410400720c */ /* 0x040fe20003f24070 */
[----:B------:R-:W-:Y:S02]  /*1ed0*/  IMAD.MOV R3, RZ, RZ, -R3 ;  /* 0x000000ffff037224 */ /* 0x000fe400078e0a03 */
[C---:B------:R-:W-:Y:S02]  /*1ee0*/  IMAD R69, R4.reuse, R9, R69 ;  /* 0x0000000904457224 */ /* 0x040fe400078e0245 */
[----:B------:R-:W-:-:S02]  /*1ef0*/  IMAD R9, R4, R3, R41 ;  /* 0x0000000304097224 */ /* 0x000fc400078e0229 */
[----:B------:R-:W-:Y:S02]  /*1f00*/  IMAD.MOV.U32 R51, RZ, RZ, R25 ;  /* 0x000000ffff337224 */ /* 0x000fe400078e0019 */
[----:B------:R-:W-:Y:S02]  /*1f10*/  VIADD R20, R10, 0x5c ;  /* 0x0000005c0a147836 */ /* 0x000fe40000000000 */
[--C-:B------:R-:W-:Y:S01]  /*1f20*/  @!P6 IMAD.IADD R67, R67, 0x1, -R4.reuse ;  /* 0x000000014343e824 */ /* 0x100fe200078e0a04 */
[C---:B------:R-:W-:Y:S01]  /*1f30*/  ISETP.GT.U32.AND P6, PT, R4.reuse, R9, PT ;  /* 0x000000090400720c */ /* 0x040fe20003fc4070 */
[----:B------:R-:W-:Y:S01]  /*1f40*/  @!P5 IMAD.MOV R51, RZ, RZ, -R51 ;  /* 0x000000ffff33d224 */ /* 0x000fe200078e0a33 */
[C---:B------:R-:W-:Y:S01]  /*1f50*/  ISETP.GT.U32.AND P5, PT, R4.reuse, R61, PT ;  /* 0x0000003d0400720c */ /* 0x040fe20003fa4070 */
[----:B------:R-:W-:Y:S01]  /*1f60*/  @!P1 IMAD.IADD R65, R65, 0x1, -R4 ;  /* 0x0000000141419824 */ /* 0x000fe200078e0a04 */
[----:B------:R-:W-:Y:S01]  /*1f70*/  ISETP.GT.U32.AND P1, PT, R4, R69, PT ;  /* 0x000000450400720c */ /* 0x000fe20003f24070 */
[C---:B------:R-:W-:Y:S01]  /*1f80*/  VIADD R22, R10.reuse, 0x3c ;  /* 0x0000003c0a167836 */ /* 0x040fe20000000000 */
[----:B------:R-:W-:Y:S01]  /*1f90*/  IABS R25, R20 ;  /* 0x0000001400197213 */ /* 0x000fe20000000000 */
[----:B------:R-:W-:-:S02]  /*1fa0*/  VIADD R10, R10, 0x1c ;  /* 0x0000001c0a0a7836 */ /* 0x000fc40000000000 */
[--C-:B------:R-:W-:Y:S01]  /*1fb0*/  @!P2 IMAD.IADD R55, R55, 0x1, -R4.reuse ;  /* 0x000000013737a824 */ /* 0x100fe200078e0a04 */
[----:B------:R-:W-:Y:S01]  /*1fc0*/  IABS R41, R22 ;  /* 0x0000001600297213 */ /* 0x000fe20000000000 */
[----:B------:R-:W-:Y:S01]  /*1fd0*/  IMAD.HI.U32 R3, R2, R25, RZ ;  /* 0x0000001902037227 */ /* 0x000fe200078e00ff */
[----:B------:R-:W-:Y:S02]  /*1fe0*/  IABS R59, R10 ;  /* 0x0000000a003b7213 */ /* 0x000fe40000000000 */
[----:B------:R-:W-:Y:S01]  /*1ff0*/  ISETP.GE.AND P2, PT, R14, RZ, PT ;  /* 0x000000ff0e00720c */ /* 0x000fe20003f46270 */
[--C-:B------:R-:W-:Y:S02]  /*2000*/  @!P6 IMAD.IADD R9, R9, 0x1, -R4.reuse ;  /* 0x000000010909e824 */ /* 0x100fe400078e0a04 */
[----:B------:R-:W-:Y:S01]  /*2010*/  @!P0 IMAD.MOV R55, RZ, RZ, -R55 ;  /* 0x000000ffff378224 */ /* 0x000fe200078e0a37 */
[----:B------:R-:W-:Y:S01]  /*2020*/  ISETP.GT.U32.AND P0, PT, R4, R67, PT ;  /* 0x000000430400720c */ /* 0x000fe20003f04070 */
[----:B------:R-:W-:Y:S01]  /*2030*/  @!P5 IMAD.IADD R61, R61, 0x1, -R4 ;  /* 0x000000013d3dd824 */ /* 0x000fe200078e0a04 */
[----:B------:R-:W-:Y:S01]  /*2040*/  ISETP.GE.AND P5, PT, R12, RZ, PT ;  /* 0x000000ff0c00720c */ /* 0x000fe20003fa6270 */
[----:B------:R-:W-:Y:S01]  /*2050*/  IMAD.HI.U32 R8, R2, R41, RZ ;  /* 0x0000002902087227 */ /* 0x000fe200078e00ff */
[----:B------:R-:W-:-:S03]  /*2060*/  ISETP.GT.U32.AND P6, PT, R4, R9, PT ;  /* 0x000000090400720c */ /* 0x000fc60003fc4070 */
[----:B------:R-:W-:Y:S02]  /*2070*/  @!P1 IMAD.IADD R69, R69, 0x1, -R4 ;  /* 0x0000000145459824 */ /* 0x000fe400078e0a04 */
[----:B------:R-:W-:-:S04]  /*2080*/  IMAD.HI.U32 R14, R2, R73, RZ ;  /* 0x00000049020e7227 */ /* 0x000fc800078e00ff */
[----:B------:R-:W-:Y:S02]  /*2090*/  IMAD.MOV R3, RZ, RZ, -R3 ;  /* 0x000000ffff037224 */ /* 0x000fe400078e0a03 */
[----:B------:R-:W-:-:S04]  /*20a0*/  IMAD.HI.U32 R12, R2, R59, RZ ;  /* 0x0000003b020c7227 */ /* 0x000fc800078e00ff */
[----:B------:R-:W-:Y:S02]  /*20b0*/  IMAD.MOV R8, RZ, RZ, -R8 ;  /* 0x000000ffff087224 */ /* 0x000fe400078e0a08 */
[----:B------:R-:W-:Y:S01]  /*20c0*/  @!P3 IMAD.MOV R57, RZ, RZ, -R57 ;  /* 0x000000ffff39b224 */ /* 0x000fe200078e0a39 */
[----:B------:R-:W-:Y:S01]  /*20d0*/  ISETP.GT.U32.AND P3, PT, R4, R69, PT ;  /* 0x000000450400720c */ /* 0x000fe20003f64070 */
[----:B------:R-:W-:Y:S02]  /*20e0*/  IMAD.MOV R14, RZ, RZ, -R14 ;  /* 0x000000ffff0e7224 */ /* 0x000fe400078e0a0e */
[----:B------:R-:W-:-:S04]  /*20f0*/  IMAD.HI.U32 R2, R2, R71, RZ ;  /* 0x0000004702027227 */ /* 0x000fc800078e00ff */
[C---:B------:R-:W-:Y:S02]  /*2100*/  IMAD R25, R4.reuse, R3, R25 ;  /* 0x0000000304197224 */ /* 0x040fe400078e0219 */
[----:B------:R-:W-:Y:S02]  /*2110*/  IMAD.MOV R12, RZ, RZ, -R12 ;  /* 0x000000ffff0c7224 */ /* 0x000fe400078e0a0c */
[C---:B------:R-:W-:Y:S01]  /*2120*/  IMAD R41, R4.reuse, R8, R41 ;  /* 0x0000000804297224 */ /* 0x040fe200078e0229 */
[C---:B------:R-:W-:Y:S01]  /*2130*/  ISETP.GT.U32.AND P1, PT, R4.reuse, R25, PT ;  /* 0x000000190400720c */ /* 0x040fe20003f24070 */
[C---:B------:R-:W-:Y:S01]  /*2140*/  IMAD R73, R4.reuse, R14, R73 ;  /* 0x0000000e04497224 */ /* 0x040fe200078e0249 */
[----:B------:R-:W-:Y:S01]  /*2150*/  SHF.R.S32.HI R8, RZ, 0x6, R7 ;  /* 0x00000006ff087819 */ /* 0x000fe20000011407 */
[----:B------:R-:W-:Y:S02]  /*2160*/  IMAD.MOV R2, RZ, RZ, -R2 ;  /* 0x000000ffff027224 */ /* 0x000fe400078e0a02 */
[C---:B------:R-:W-:Y:S01]  /*2170*/  IMAD R59, R4.reuse, R12, R59 ;  /* 0x0000000c043b7224 */ /* 0x040fe200078e023b */
[----:B------:R-:W-:Y:S01]  /*2180*/  LOP3.LUT R12, R7, 0x40, RZ, 0xc0, !PT ;  /* 0x00000040070c7812 */ /* 0x000fe200078ec0ff */
[----:B------:R-:W-:Y:S01]  /*2190*/  @!P4 IMAD.MOV R61, RZ, RZ, -R61 ;  /* 0x000000ffff3dc224 */ /* 0x000fe200078e0a3d */
[C---:B------:R-:W-:Y:S01]  /*21a0*/  ISETP.GT.U32.AND P4, PT, R4.reuse, R41, PT ;  /* 0x000000290400720c */ /* 0x040fe20003f84070 */
[----:B------:R-:W-:Y:S01]  /*21b0*/  IMAD R71, R4, R2, R71 ;  /* 0x0000000204477224 */ /* 0x000fe200078e0247 */
[----:B------:R-:W-:Y:S01]  /*21c0*/  SGXT R8, R8, 0x1 ;  /* 0x000000010808781a */ /* 0x000fe20000000200 */
[--C-:B------:R-:W-:Y:S01]  /*21d0*/  @!P0 IMAD.IADD R67, R67, 0x1, -R4.reuse ;  /* 0x0000000143438824 */ /* 0x100fe200078e0a04 */
[C---:B------:R-:W-:Y:S01]  /*21e0*/  ISETP.GT.U32.AND P0, PT, R4.reuse, R73, PT ;  /* 0x000000490400720c */ /* 0x040fe20003f04070 */
[----:B------:R-:W-:Y:S01]  /*21f0*/  @!P2 IMAD.MOV R63, RZ, RZ, -R63 ;  /* 0x000000ffff3fa224 */ /* 0x000fe200078e0a3f */
[C---:B------:R-:W-:Y:S01]  /*2200*/  ISETP.GT.U32.AND P2, PT, R4.reuse, R59, PT ;  /* 0x0000003b0400720c */ /* 0x040fe20003f44070 */
[--C-:B------:R-:W-:Y:S01]  /*2210*/  @!P6 IMAD.IADD R9, R9, 0x1, -R4.reuse ;  /* 0x000000010909e824 */ /* 0x100fe200078e0a04 */
[----:B------:R-:W-:Y:S01]  /*2220*/  ISETP.GT.U32.AND P6, PT, R4, R71, PT ;  /* 0x000000470400720c */ /* 0x000fe20003fc4070 */
[--C-:B------:R-:W-:Y:S01]  /*2230*/  @!P3 IMAD.IADD R69, R69, 0x1, -R4.reuse ;  /* 0x000000014545b824 */ /* 0x100fe200078e0a04 */
[----:B------:R-:W-:Y:S01]  /*2240*/  ISETP.GE.AND P3, PT, R24, RZ, PT ;  /* 0x000000ff1800720c */ /* 0x000fe20003f66270 */
[--C-:B------:R-:W-:Y:S01]  /*2250*/  @!P1 IMAD.IADD R25, R25, 0x1, -R4.reuse ;  /* 0x0000000119199824 */ /* 0x100fe200078e0a04 */
[----:B------:R-:W-:Y:S01]  /*2260*/  ISETP.GE.AND P1, PT, R26, RZ, PT ;  /* 0x000000ff1a00720c */ /* 0x000fe20003f26270 */
[--C-:B------:R-:W-:Y:S01]  /*2270*/  @!P4 IMAD.IADD R41, R41, 0x1, -R4.reuse ;  /* 0x000000012929c824 */ /* 0x100fe200078e0a04 */
[----:B------:R-:W-:Y:S01]  /*2280*/  ISETP.GE.AND P4, PT, R20, RZ, PT ;  /* 0x000000ff1400720c */ /* 0x000fe20003f86270 */
[----:B------:R-:W-:Y:S01]  /*2290*/  @!P5 IMAD.MOV R65, RZ, RZ, -R65 ;  /* 0x000000ffff41d224 */ /* 0x000fe200078e0a41 */
[----:B------:R-:W-:Y:S01]  /*22a0*/  ISETP.GE.AND P5, PT, R18, RZ, PT ;  /* 0x000000ff1200720c */ /* 0x000fe20003fa6270 */
[--C-:B------:R-:W-:Y:S01]  /*22b0*/  @!P0 IMAD.IADD R73, R73, 0x1, -R4.reuse ;  /* 0x0000000149498824 */ /* 0x100fe200078e0a04 */
[C---:B------:R-:W-:Y:S01]  /*22c0*/  ISETP.GT.U32.AND P0, PT, R4.reuse, R41, PT ;  /* 0x000000290400720c */ /* 0x040fe20003f04070 */
[--C-:B------:R-:W-:Y:S01]  /*22d0*/  @!P2 IMAD.IADD R59, R59, 0x1, -R4.reuse ;  /* 0x000000013b3ba824 */ /* 0x100fe200078e0a04 */
[C---:B------:R-:W-:Y:S01]  /*22e0*/  ISETP.GT.U32.AND P2, PT, R4.reuse, R25, PT ;  /* 0x000000190400720c */ /* 0x040fe20003f44070 */
[----:B------:R-:W-:Y:S01]  /*22f0*/  @!P6 IMAD.IADD R71, R71, 0x1, -R4 ;  /* 0x000000014747e824 */ /* 0x000fe200078e0a04 */
[C---:B------:R-:W-:Y:S01]  /*2300*/  ISETP.GT.U32.AND P6, PT, R4.reuse, R73, PT ;  /* 0x000000490400720c */ /* 0x040fe20003fc4070 */
[----:B------:R-:W-:Y:S01]  /*2310*/  @!P3 IMAD.MOV R67, RZ, RZ, -R67 ;  /* 0x000000ffff43b224 */ /* 0x000fe200078e0a43 */
[C---:B------:R-:W-:Y:S01]  /*2320*/  ISETP.GT.U32.AND P3, PT, R4.reuse, R59, PT ;  /* 0x0000003b0400720c */ /* 0x040fe20003f64070 */
[----:B------:R-:W-:Y:S01]  /*2330*/  @!P1 IMAD.MOV R69, RZ, RZ, -R69 ;  /* 0x000000ffff459224 */ /* 0x000fe200078e0a45 */
[----:B------:R-:W-:Y:S01]  /*2340*/  ISETP.GT.U32.AND P1, PT, R4, R71, PT ;  /* 0x000000470400720c */ /* 0x000fe20003f24070 */
[----:B------:R-:W-:Y:S01]  /*2350*/  IMAD R5, R5, UR4, RZ ;  /* 0x0000000405057c24 */ /* 0x000fe2000f8e02ff */
[----:B------:R-:W-:Y:S01]  /*2360*/  ULDC UR4, c[0x0][0x240] ;  /* 0x0000900000047ab9 */ /* 0x000fe20000000800 */
[----:B------:R-:W-:-:S02]  /*2370*/  @!P5 IMAD.MOV R9, RZ, RZ, -R9 ;  /* 0x000000ffff09d224 */ /* 0x000fc400078e0a09 */
[--C-:B------:R-:W-:Y:S01]  /*2380*/  @!P0 IMAD.IADD R41, R41, 0x1, -R4.reuse ;  /* 0x0000000129298824 */ /* 0x100fe200078e0a04 */
[----:B------:R-:W-:Y:S01]  /*2390*/  ISETP.GE.AND P0, PT, R10, RZ, PT ;  /* 0x000000ff0a00720c */ /* 0x000fe20003f06270 */
[--C-:B------:R-:W-:Y:S01]  /*23a0*/  @!P2 IMAD.IADD R25, R25, 0x1, -R4.reuse ;  /* 0x000000011919a824 */ /* 0x100fe200078e0a04 */
[----:B------:R-:W-:Y:S01]  /*23b0*/  ISETP.GE.AND P2, PT, R22, RZ, PT ;  /* 0x000000ff1600720c */ /* 0x000fe20003f46270 */
[--C-:B------:R-:W-:Y:S01]  /*23c0*/  @!P6 IMAD.IADD R73, R73, 0x1, -R4.reuse ;  /* 0x000000014949e824 */ /* 0x100fe200078e0a04 */
[----:B------:R-:W-:Y:S01]  /*23d0*/  ISETP.GE.AND P6, PT, R28, RZ, PT ;  /* 0x000000ff1c00720c */ /* 0x000fe20003fc6270 */
[--C-:B------:R-:W-:Y:S01]  /*23e0*/  @!P3 IMAD.IADD R59, R59, 0x1, -R4.reuse ;  /* 0x000000013b3bb824 */ /* 0x100fe200078e0a04 */
[----:B------:R-:W-:Y:S01]  /*23f0*/  ISETP.GE.AND P3, PT, R16, RZ, PT ;  /* 0x000000ff1000720c */ /* 0x000fe20003f66270 */
[----:B------:R-:W-:Y:S01]  /*2400*/  @!P1 IMAD.IADD R71, R71, 0x1, -R4 ;  /* 0x0000000147479824 */ /* 0x000fe200078e0a04 */
[----:B------:R-:W-:Y:S01]  /*2410*/  ISETP.NE.AND P1, PT, R49, RZ, PT ;  /* 0x000000ff3100720c */ /* 0x000fe20003f25270 */
[----:B------:R-:W-:Y:S01]  /*2420*/  @!P4 IMAD.MOV R25, RZ, RZ, -R25 ;  /* 0x000000ffff19c224 */ /* 0x000fe200078e0a19 */
[----:B------:R-:W-:Y:S01]  /*2430*/  LOP3.LUT R4, RZ, R49, RZ, 0x33, !PT ;  /* 0x00000031ff047212 */ /* 0x000fe200078e33ff */
[C---:B------:R-:W-:Y:S01]  /*2440*/  IMAD.SHL.U32 R2, R7.reuse, 0x2, RZ ;  /* 0x0000000207027824 */ /* 0x040fe200078e00ff */
[----:B------:R-:W-:Y:S01]  /*2450*/  LOP3.LUT R7, R7, 0x1f, RZ, 0xc0, !PT ;  /* 0x0000001f07077812 */ /* 0x000fe200078ec0ff */
[----:B------:R-:W-:Y:S01]  /*2460*/  @!P0 IMAD.MOV R59, RZ, RZ, -R59 ;  /* 0x000000ffff3b8224 */ /* 0x000fe200078e0a3b */
[C---:B------:R-:W-:Y:S01]  /*2470*/  SEL R9, R4.reuse, R9, !P1 ;  /* 0x0000000904097207 */ /* 0x040fe20004800000 */
[----:B------:R-:W-:Y:S01]  /*2480*/  @!P2 IMAD.MOV R41, RZ, RZ, -R41 ;  /* 0x000000ffff29a224 */ /* 0x000fe200078e0a29 */
[C---:B------:R-:W-:Y:S01]  /*2490*/  SEL R11, R4.reuse, R11, !P1 ;  /* 0x0000000b040b7207 */ /* 0x040fe20004800000 */
[----:B------:R-:W-:Y:S01]  /*24a0*/  @!P6 IMAD.MOV R71, RZ, RZ, -R71 ;  /* 0x000000ffff47e224 */ /* 0x000fe200078e0a47 */
[C---:B------:R-:W-:Y:S01]  /*24b0*/  SEL R13, R4.reuse, R13, !P1 ;  /* 0x0000000d040d7207 */ /* 0x040fe20004800000 */
[----:B------:R-:W-:Y:S01]  /*24c0*/  @!P3 IMAD.MOV R73, RZ, RZ, -R73 ;  /* 0x000000ffff49b224 */ /* 0x000fe200078e0a49 */
[C---:B------:R-:W-:Y:S01]  /*24d0*/  SEL R15, R4.reuse, R15, !P1 ;  /* 0x0000000f040f7207 */ /* 0x040fe20004800000 */
[----:B------:R-:W-:Y:S01]  /*24e0*/  IMAD R9, R9, UR4, RZ ;  /* 0x0000000409097c24 */ /* 0x000fe2000f8e02ff */
[----:B------:R-:W-:Y:S01]  /*24f0*/  LEA R162, P0, R5, UR6, 0x1 ;  /* 0x0000000605a27c11 */ /* 0x000fe2000f8008ff */
[----:B------:R-:W-:Y:S01]  /*2500*/  IMAD R11, R11, UR4, RZ ;  /* 0x000000040b0b7c24 */ /* 0x000fe2000f8e02ff */
[C---:B------:R-:W-:Y:S01]  /*2510*/  SEL R17, R4.reuse, R17, !P1 ;  /* 0x0000001104117207 */ /* 0x040fe20004800000 */
        /* <DEDUP_REMOVED lines=13> */
[----:B------:R-:W-:Y:S01]  /*25f0*/  LEA.HI.X.SX32 R163, R5, UR7, 0x1, P0 ;  /* 0x0000000705a37c11 */ /* 0x000fe200080f0eff */
[----:B------:R-:W-:Y:S01]  /*2600*/  ULDC.64 UR6, c[0x0][0x218] ;  /* 0x0000860000067ab9 */ /* 0x000fe20000000a00 */
        /* <DEDUP_REMOVED lines=40> */
[----:B------:R-:W-:Y:S01]  /*2890*/  SEL R4, R4, R73, !P1 ;  /* 0x0000004904047207 */ /* 0x000fe20004800000 */
[----:B------:R-:W-:Y:S01]  /*28a0*/  IMAD R69, R69, UR4, RZ ;  /* 0x0000000445457c24 */ /* 0x000fe2000f8e02ff */
[----:B------:R-:W-:Y:S01]  /*28b0*/  LEA R248, P4, R9, UR6, 0x1 ;  /* 0x0000000609f87c11 */ /* 0x000fe2000f8808ff */
[----:B------:R-:W-:Y:S01]  /*28c0*/  IMAD R71, R71, UR4, RZ ;  /* 0x0000000447477c24 */ /* 0x000fe2000f8e02ff */
[----:B------:R-:W-:Y:S01]  /*28d0*/  LEA R246, P3, R11, UR6, 0x1 ;  /* 0x000000060bf67c11 */ /* 0x000fe2000f8608ff */
[----:B------:R-:W-:Y:S01]  /*28e0*/  IMAD R4, R4, UR4, RZ ;  /* 0x0000000404047c24 */ /* 0x000fe2000f8e02ff */
[----:B------:R-:W-:Y:S01]  /*28f0*/  LEA R244, P2, R13, UR6, 0x1 ;  /* 0x000000060df47c11 */ /* 0x000fe2000f8408ff */
[----:B------:R-:W-:Y:S01]  /*2900*/  UIADD3 UR4, UR12, 0x2000, URZ ;  /* 0x000020000c047890 */ /* 0x000fe2000fffe03f */
[----:B------:R-:W-:-:S02]  /*2910*/  LEA R241, P1, R15, UR6, 0x1 ;  /* 0x000000060ff17c11 */ /* 0x000fc4000f8208ff */
[----:B------:R-:W-:Y:S02]  /*2920*/  CS2R R48, SRZ ;  /* 0x0000000000307805 */ /* 0x000fe4000001ff00 */
[----:B------:R-:W-:Y:S01]  /*2930*/  LEA.HI.X.SX32 R247, R9, UR7, 0x1, P4 ;  /* 0x0000000709f77c11 */ /* 0x000fe2000a0f0eff */
[----:B------:R-:W-:Y:S01]  /*2940*/  USHF.R.U32.HI UR4, URZ, 0x4, UR4 ;  /* 0x000000043f047899 */ /* 0x000fe20008011604 */
[----:B------:R-:W-:Y:S02]  /*2950*/  LEA.HI.X.SX32 R245, R11, UR7, 0x1, P3 ;  /* 0x000000070bf57c11 */ /* 0x000fe400098f0eff */
[----:B------:R-:W-:Y:S02]  /*2960*/  CS2R R72, SRZ ;  /* 0x0000000000487805 */ /* 0x000fe4000001ff00 */
[----:B------:R-:W-:Y:S01]  /*2970*/  LEA.HI.X.SX32 R243, R13, UR7, 0x1, P2 ;  /* 0x000000070df37c11 */ /* 0x000fe200090f0eff */
[----:B------:R-:W-:Y:S01]  /*2980*/  USGXT.U32 UR4, UR4, 0xe ;  /* 0x0000000e0404789a */ /* 0x000fe20008000000 */
[----:B------:R-:W-:Y:S01]  /*2990*/  LEA.HI.X.SX32 R240, R15, UR7, 0x1, P1 ;  /* 0x000000070ff07c11 */ /* 0x000fe200088f0eff */
[----:B------:R-:W-:Y:S01]  /*29a0*/  IMAD R236, R7, R236, RZ ;  /* 0x000000ec07ec7224 */ /* 0x000fe200078e02ff */
[----:B------:R-:W-:Y:S01]  /*29b0*/  LEA R239, P0, R17, UR6, 0x1 ;  /* 0x0000000611ef7c11 */ /* 0x000fe2000f8008ff */
[----:B------:R-:W-:Y:S01]  /*29c0*/  UIADD3.64 UR10, UR4, -UR10, URZ ;  /* 0x8000000a040a7297 */ /* 0x000fe2000fffe03f */
[----:B------:R-:W-:-:S02]  /*29d0*/  LEA R223, P6, R19, UR6, 0x1 ;  /* 0x0000000613df7c11 */ /* 0x000fc4000f8c08ff */
[----:B------:R-:W-:Y:S02]  /*29e0*/  LEA R219, P5, R21, UR6, 0x1 ;  /* 0x0000000615db7c11 */ /* 0x000fe4000f8a08ff */
[----:B------:R-:W-:Y:S02]  /*29f0*/  LEA R215, P4, R23, UR6, 0x1 ;  /* 0x0000000617d77c11 */ /* 0x000fe4000f8808ff */
[----:B------:R-:W-:Y:S02]  /*2a00*/  LEA R211, P3, R25, UR6, 0x1 ;  /* 0x0000000619d37c11 */ /* 0x000fe4000f8608ff */
[----:B------:R-:W-:Y:S02]  /*2a10*/  LEA R207, P2, R27, UR6, 0x1 ;  /* 0x000000061bcf7c11 */ /* 0x000fe4000f8408ff */
[----:B------:R-:W-:Y:S02]  /*2a20*/  LEA R203, P1, R29, UR6, 0x1 ;  /* 0x000000061dcb7c11 */ /* 0x000fe4000f8208ff */
[----:B------:R-:W-:-:S02]  /*2a30*/  LEA.HI.X.SX32 R238, R17, UR7, 0x1, P0 ;  /* 0x0000000711ee7c11 */ /* 0x000fc400080f0eff */
[----:B------:R-:W-:Y:S02]  /*2a40*/  LEA.HI.X.SX32 R221, R19, UR7, 0x1, P6 ;  /* 0x0000000713dd7c11 */ /* 0x000fe4000b0f0eff */
[----:B------:R-:W-:Y:S02]  /*2a50*/  LEA.HI.X.SX32 R217, R21, UR7, 0x1, P5 ;  /* 0x0000000715d97c11 */ /* 0x000fe4000a8f0eff */
[----:B------:R-:W-:Y:S02]  /*2a60*/  LEA.HI.X.SX32 R213, R23, UR7, 0x1, P4 ;  /* 0x0000000717d57c11 */ /* 0x000fe4000a0f0eff */
[----:B------:R-:W-:Y:S02]  /*2a70*/  LEA.HI.X.SX32 R209, R25, UR7, 0x1, P3 ;  /* 0x0000000719d17c11 */ /* 0x000fe400098f0eff */
[----:B------:R-:W-:Y:S02]  /*2a80*/  CS2R R24, SRZ ;  /* 0x0000000000187805 */ /* 0x000fe4000001ff00 */
[----:B------:R-:W-:-:S02]  /*2a90*/  LEA.HI.X.SX32 R205, R27, UR7, 0x1, P2 ;  /* 0x000000071bcd7c11 */ /* 0x000fc400090f0eff */
[----:B------:R-:W-:Y:S02]  /*2aa0*/  CS2R R26, SRZ ;  /* 0x00000000001a7805 */ /* 0x000fe4000001ff00 */
[----:B------:R-:W-:Y:S02]  /*2ab0*/  LEA.HI.X.SX32 R202, R29, UR7, 0x1, P1 ;  /* 0x000000071dca7c11 */ /* 0x000fe400088f0eff */
[----:B------:R-:W-:Y:S02]  /*2ac0*/  CS2R R28, SRZ ;  /* 0x00000000001c7805 */ /* 0x000fe4000001ff00 */
[----:B------:R-:W-:Y:S02]  /*2ad0*/  LEA R201, P0, R31, UR6, 0x1 ;  /* 0x000000061fc97c11 */ /* 0x000fe4000f8008ff */
[----:B------:R-:W-:Y:S02]  /*2ae0*/  LEA R200, P6, R33, UR6, 0x1 ;  /* 0x0000000621c87c11 */ /* 0x000fe4000f8c08ff */
[----:B------:R-:W-:-:S02]  /*2af0*/  LEA R195, P5, R35, UR6, 0x1 ;  /* 0x0000000623c37c11 */ /* 0x000fc4000f8a08ff */
[----:B------:R-:W-:Y:S02]  /*2b00*/  LEA R193, P4, R37, UR6, 0x1 ;  /* 0x0000000625c17c11 */ /* 0x000fe4000f8808ff */
[----:B------:R-:W-:Y:S02]  /*2b10*/  LEA R191, P3, R39, UR6, 0x1 ;  /* 0x0000000627bf7c11 */ /* 0x000fe4000f8608ff */
[----:B------:R-:W-:Y:S02]  /*2b20*/  LEA R189, P2, R41, UR6, 0x1 ;  /* 0x0000000629bd7c11 */ /* 0x000fe4000f8408ff */
[----:B------:R-:W-:Y:S02]  /*2b30*/  LEA R187, P1, R43, UR6, 0x1 ;  /* 0x000000062bbb7c11 */ /* 0x000fe4000f8208ff */
[----:B------:R-:W-:Y:S02]  /*2b40*/  LOP3.LUT R3, R2, 0x7e, RZ, 0xc0, !PT ;  /* 0x0000007e02037812 */ /* 0x000fe400078ec0ff */
[----:B------:R-:W-:-:S02]  /*2b50*/  LEA.HI.X.SX32 R198, R31, UR7, 0x1, P0 ;  /* 0x000000071fc67c11 */ /* 0x000fc400080f0eff */
[----:B------:R-:W-:Y:S02]  /*2b60*/  CS2R R30, SRZ ;  /* 0x00000000001e7805 */ /* 0x000fe4000001ff00 */
[----:B------:R-:W-:Y:S01]  /*2b70*/  LEA.HI.X.SX32 R196, R33, UR7, 0x1, P6 ;  /* 0x0000000721c47c11 */ /* 0x000fe2000b0f0eff */
[----:B------:R-:W-:Y:S01]  /*2b80*/  IMAD R2, R12, 0x40, R3 ;  /* 0x000000400c027824 */ /* 0x000fe200078e0203 */
[----:B------:R-:W-:Y:S02]  /*2b90*/  LEA.HI.X.SX32 R194, R35, UR7, 0x1, P5 ;  /* 0x0000000723c27c11 */ /* 0x000fe4000a8f0eff */
[----:B------:R-:W-:Y:S02]  /*2ba0*/  CS2R R32, SRZ ;  /* 0x0000000000207805 */ /* 0x000fe4000001ff00 */
[----:B------:R-:W-:Y:S02]  /*2bb0*/  LEA.HI.X.SX32 R192, R37, UR7, 0x1, P4 ;  /* 0x0000000725c07c11 */ /* 0x000fe4000a0f0eff */
[----:B------:R-:W-:-:S02]  /*2bc0*/  CS2R R34, SRZ ;  /* 0x0000000000227805 */ /* 0x000fc4000001ff00 */
[----:B------:R-:W-:Y:S02]  /*2bd0*/  LEA.HI.X.SX32 R190, R39, UR7, 0x1, P3 ;  /* 0x0000000727be7c11 */ /* 0x000fe400098f0eff */
[----:B------:R-:W-:Y:S02]  /*2be0*/  CS2R R36, SRZ ;  /* 0x0000000000247805 */ /* 0x000fe4000001ff00 */
[----:B------:R-:W-:Y:S02]  /*2bf0*/  LEA.HI.X.SX32 R188, R41, UR7, 0x1, P2 ;  /* 0x0000000729bc7c11 */ /* 0x000fe400090f0eff */
[----:B------:R-:W-:Y:S02]  /*2c00*/  CS2R R38, SRZ ;  /* 0x0000000000267805 */ /* 0x000fe4000001ff00 */
[----:B------:R-:W-:Y:S02]  /*2c10*/  LEA.HI.X.SX32 R186, R43, UR7, 0x1, P1 ;  /* 0x000000072bba7c11 */ /* 0x000fe400088f0eff */
[----:B------:R-:W-:-:S02]  /*2c20*/  CS2R R40, SRZ ;  /* 0x0000000000287805 */ /* 0x000fc4000001ff00 */
[----:B------:R-:W-:Y:S02]  /*2c30*/  LEA R185, P0, R45, UR6, 0x1 ;  /* 0x000000062db97c11 */ /* 0x000fe4000f8008ff */
[----:B------:R-:W-:Y:S02]  /*2c40*/  CS2R R42, SRZ ;  /* 0x00000000002a7805 */ /* 0x000fe4000001ff00 */
[----:B------:R-:W-:Y:S02]  /*2c50*/  LEA R183, P6, R47, UR6, 0x1 ;  /* 0x000000062fb77c11 */ /* 0x000fe4000f8c08ff */
[----:B------:R-:W-:Y:S02]  /*2c60*/  LEA R181, P5, R51, UR6, 0x1 ;  /* 0x0000000633b57c11 */ /* 0x000fe4000f8a08ff */
[----:B------:R-:W-:Y:S02]  /*2c70*/  LEA R179, P4, R53, UR6, 0x1 ;  /* 0x0000000635b37c11 */ /* 0x000fe4000f8808ff */
[----:B------:R-:W-:-:S02]  /*2c80*/  LEA R177, P3, R55, UR6, 0x1 ;  /* 0x0000000637b17c11 */ /* 0x000fc4000f8608ff */
[----:B------:R-:W-:Y:S02]  /*2c90*/  LEA R175, P2, R57, UR6, 0x1 ;  /* 0x0000000639af7c11 */ /* 0x000fe4000f8408ff */
[----:B------:R-:W-:Y:S02]  /*2ca0*/  LEA R173, P1, R59, UR6, 0x1 ;  /* 0x000000063bad7c11 */ /* 0x000fe4000f8208ff */
        /* <DEDUP_REMOVED lines=14> */
[----:B------:R-:W-:Y:S02]  /*2d90*/  LEA R158, P0, R61, UR6, 0x1 ;  /* 0x000000063d9e7c11 */ /* 0x000fe4000f8008ff */
[----:B------:R-:W-:-:S02]  /*2da0*/  LEA R160, P6, R63, UR6, 0x1 ;  /* 0x000000063fa07c11 */ /* 0x000fc4000f8c08ff */
[----:B------:R-:W-:Y:S02]  /*2db0*/  LEA R157, P5, R65, UR6, 0x1 ;  /* 0x00000006419d7c11 */ /* 0x000fe4000f8a08ff */
[----:B------:R-:W-:Y:S02]  /*2dc0*/  LEA R164, P4, R67, UR6, 0x1 ;  /* 0x0000000643a47c11 */ /* 0x000fe4000f8808ff */
[----:B------:R-:W-:Y:S02]  /*2dd0*/  LEA R166, P3, R69, UR6, 0x1 ;  /* 0x0000000645a67c11 */ /* 0x000fe4000f8608ff */
[----:B------:R-:W-:Y:S02]  /*2de0*/  LEA R170, P2, R71, UR6, 0x1 ;  /* 0x0000000647aa7c11 */ /* 0x000fe4000f8408ff */
[----:B------:R-:W-:Y:S01]  /*2df0*/  LEA R169, P1, R4, UR6, 0x1 ;  /* 0x0000000604a97c11 */ /* 0x000fe2000f8208ff */
[----:B------:R-:W-:Y:S01]  /*2e00*/  UMOV UR6, UR4 ;  /* 0x0000000400067c82 */ /* 0x000fe20008000000 */
[----:B------:R-:W-:-:S02]  /*2e10*/  LOP3.LUT R3, R3, 0x90, R8, 0x78, !PT ;  /* 0x0000009003037812 */ /* 0x000fc400078e7808 */
        /* <DEDUP_REMOVED lines=12> */
[----:B------:R-:W-:Y:S01]  /*2ee0*/  LEA.HI.X.SX32 R168, R4, UR7, 0x1, P1 ;  /* 0x0000000704a87c11 */ /* 0x000fe200088f0eff */
[----:B------:R-:W-:Y:S01]  /*2ef0*/  IMAD.U32 R4, RZ, RZ, UR18 ;  /* 0x00000012ff047e24 */ /* 0x000fe2000f8e00ff */
[C---:B------:R-:W-:Y:S01]  /*2f00*/  LOP3.LUT R9, R2.reuse, 0x10, RZ, 0x3c, !PT ;  /* 0x0000001002097812 */ /* 0x040fe200078e3cff */
[----:B------:R-:W-:Y:S01]  /*2f10*/  UMOV UR7, 0x80000020 ;  /* 0x8000002000077882 */ /* 0x000fe20000000000 */
[C---:B------:R-:W-:Y:S02]  /*2f20*/  LOP3.LUT R8, R2.reuse, 0x20, RZ, 0x3c, !PT ;  /* 0x0000002002087812 */ /* 0x040fe400078e3cff */
[C---:B------:R-:W-:Y:S02]  /*2f30*/  LOP3.LUT R5, R2.reuse, 0x30, RZ, 0x3c, !PT ;  /* 0x0000003002057812 */ /* 0x040fe400078e3cff */
[C---:B------:R-:W-:Y:S02]  /*2f40*/  LOP3.LUT R9, R2.reuse, 0x40, RZ, 0x3c, !PT ;  /* 0x0000004002097812 */ /* 0x040fe400078e3cff */
[----:B------:R-:W-:-:S02]  /*2f50*/  LOP3.LUT R8, R2, 0x50, RZ, 0x3c, !PT ;  /* 0x0000005002087812 */ /* 0x000fc400078e3cff */
[C---:B------:R-:W-:Y:S02]  /*2f60*/  LOP3.LUT R5, R2.reuse, 0x60, RZ, 0x3c, !PT ;  /* 0x0000006002057812 */ /* 0x040fe400078e3cff */
[----:B------:R-:W-:Y:S02]  /*2f70*/  LOP3.LUT R252, R2, 0x70, RZ, 0x3c, !PT ;  /* 0x0000007002fc7812 */ /* 0x000fe400078e3cff */
[----:B------:R-:W-:-:S07]  /*2f80*/  LOP3.LUT R249, R3, 0x20, RZ, 0x3c, !PT ;  /* 0x0000002003f97812 */ /* 0x000fce00078e3cff */
.L_x_1:
[----:B------:R-:W0:Y:S01]  /*2f90*/  LDC R5, c[0x0][0x238] ;  /* 0x00008e00ff057b82 */ /* 0x000e220000000800 */
[C---:B------:R-:W-:Y:S02]  /*2fa0*/  ISETP.GT.AND P1, PT, R4.reuse, 0x8, PT ;  /* 0x000000080400780c */ /* 0x040fe40003f24270 */
[----:B------:R-:W-:Y:S02]  /*2fb0*/  ISETP.GT.AND P0, PT, R4, RZ, PT ;  /* 0x000000ff0400720c */ /* 0x000fe40003f04270 */
[----:B------:R-:W-:-:S03]  /*2fc0*/  PRMT R16, RZ, 0x7610, R16 ;  /* 0x00007610ff107816 */ /* 0x000fc60000000010 */
[----:B------:R-:W1:Y:S01]  /*2fd0*/  LDC R10, c[0x0][0x238] ;  /* 0x00008e00ff0a7b82 */ /* 0x000e620000000800 */
[----:B------:R-:W-:-:S07]  /*2fe0*/  PRMT R154, RZ, 0x7610, R154 ;  /* 0x00007610ff9a7816 */ /* 0x000fce000000009a */
[----:B------:R-:W2:Y:S01]  /*2ff0*/  @P0 LDG.E.U16 R16, desc[UR14][R162.64] ;  /* 0x0000000ea2100981 */ /* 0x000ea2000c1e1500 */
[----:B------:R-:W-:Y:S01]  /*3000*/  PRMT R15, RZ, 0x7610, R15 ;  /* 0x00007610ff0f7816 */ /* 0x000fe2000000000f */
[----:B------:R-:W3:Y:S01]  /*3010*/  LDC R19, c[0x0][0x238] ;  /* 0x00008e00ff137b82 */ /* 0x000ee20000000800 */
[----:B0-----:R-:W-:Y:S01]  /*3020*/  IMAD.SHL.U32 R5, R5, 0x8, RZ ;  /* 0x0000000805057824 */ /* 0x001fe200078e00ff */
[----:B------:R-:W-:-:S06]  /*3030*/  PRMT R153, RZ, 0x7610, R153 ;  /* 0x00007610ff997816 */ /* 0x000fcc0000000099 */
[----:B------:R-:W0:Y:S01]  /*3040*/  LDC R18, c[0x0][0x238] ;  /* 0x00008e00ff127b82 */ /* 0x000e220000000800 */
[----:B------:R-:W-:-:S04]  /*3050*/  IMAD.WIDE R8, R5, 0x2, R162 ;  /* 0x0000000205087825 */ /* 0x000fc800078e02a2 */
[----:B-1----:R-:W-:Y:S01]  /*3060*/  IMAD.SHL.U32 R10, R10, 0x10, RZ ;  /* 0x000000100a0a7824 */ /* 0x002fe200078e00ff */
[----:B------:R1:W4:Y:S01]  /*3070*/  @P1 LDG.E.U16 R154, desc[UR14][R8.64] ;  /* 0x0000000e089a1981 */ /* 0x000322000c1e1500 */
[----:B------:R-:W-:Y:S01]  /*3080*/  ISETP.GT.AND P0, PT, R4, 0x10, PT ;  /* 0x000000100400780c */ /* 0x000fe20003f04270 */
[----:B------:R-:W5:Y:S01]  /*3090*/  LDC R5, c[0x0][0x238] ;  /* 0x00008e00ff057b82 */ /* 0x000f620000000800 */
[----:B-1----:R-:W-:-:S07]  /*30a0*/  IMAD.WIDE R8, R10, 0x2, R162 ;  /* 0x000000020a087825 */ /* 0x002fce00078e02a2 */
[----:B------:R-:W1:Y:S04]  /*30b0*/  LDC R10, c[0x0][0x238] ;  /* 0x00008e00ff0a7b82 */ /* 0x000e680000000800 */
[----:B------:R3:W4:Y:S01]  /*30c0*/  @P0 LDG.E.U16 R15, desc[UR14][R8.64] ;  /* 0x0000000e080f0981 */ /* 0x000722000c1e1500 */
[----:B------:R-:W-:Y:S01]  /*30d0*/  ISETP.GT.AND P1, PT, R4, 0x18, PT ;  /* 0x000000180400780c */ /* 0x000fe20003f24270 */
[----:B-1----:R-:W-:-:S04]  /*30e0*/  IMAD R10, R10, 0x18, RZ ;  /* 0x000000180a0a7824 */ /* 0x002fc800078e02ff */
[----:B---3--:R-:W-:Y:S02]  /*30f0*/  IMAD.WIDE R8, R10, 0x2, R162 ;  /* 0x000000020a087825 */ /* 0x008fe400078e02a2 */
[----:B------:R-:W1:Y:S01]  /*3100*/  LDC R10, c[0x0][0x238] ;  /* 0x00008e00ff0a7b82 */ /* 0x000e620000000800 */
[----:B------:R-:W-:-:S05]  /*3110*/  ISETP.GT.AND P0, PT, R4, 0x1, PT ;  /* 0x000000010400780c */ /* 0x000fca0003f04270 */
[----:B------:R5:W3:Y:S01]  /*3120*/  @P1 LDG.E.U16 R153, desc[UR14][R8.64] ;  /* 0x0000000e08991981 */ /* 0x000ae2000c1e1500 */
[----:B------:R-:W-:Y:S01]  /*3130*/  PRMT R14, RZ, 0x7610, R14 ;  /* 0x00007610ff0e7816 */ /* 0x000fe2000000000e */
[----:B-----5:R-:W-:-:S06]  /*3140*/  IMAD.WIDE R8, R5, 0x2, R162 ;  /* 0x0000000205087825 */ /* 0x020fcc00078e02a2 */
[----:B------:R5:W3:Y:S01]  /*3150*/  @P0 LDG.E.U16 R14, desc[UR14][R8.64] ;  /* 0x0000000e080e0981 */ /* 0x000ae2000c1e1500 */
[----:B-1----:R-:W-:-:S04]  /*3160*/  IMAD R10, R10, 0x9, RZ ;  /* 0x000000090a0a7824 */ /* 0x002fc800078e02ff */
[----:B-----5:R-:W-:Y:S02]  /*3170*/  IMAD.WIDE R8, R10, 0x2, R162 ;  /* 0x000000020a087825 */ /* 0x020fe400078e02a2 */
[----:B------:R-:W1:Y:S01]  /*3180*/  LDC R10, c[0x0][0x238] ;  /* 0x00008e00ff0a7b82 */ /* 0x000e620000000800 */
[----:B------:R-:W-:Y:S02]  /*3190*/  ISETP.GT.AND P1, PT, R4, 0x9, PT ;  /* 0x000000090400780c */ /* 0x000fe40003f24270 */
[----:B------:R-:W-:-:S11]  /*31a0*/  PRMT R152, RZ, 0x7610, R152 ;  /* 0x00007610ff987816 */ /* 0x000fd60000000098 */
        /* <DEDUP_REMOVED lines=13> */
[----:B-1----:R-:W-:-:S04]  /*3280*/  IMAD.SHL.U32 R10, R10, 0x2, RZ ;  /* 0x000000020a0a7824 */ /* 0x002fc800078e00ff */
        /* <DEDUP_REMOVED lines=32> */
[C---:B------:R-:W-:Y:S02]  /*3490*/  ISETP.GT.AND P1, PT, R4.reuse, 0xb, PT ;  /* 0x0000000b0400780c */ /* 0x040fe40003f24270 */
[----:B------:R-:W-:Y:S02]  /*34a0*/  PRMT R199, RZ, 0x7610, R199 ;  /* 0x00007610ffc77816 */ /* 0x000fe400000000c7 */
[C---:B------:R-:W-:Y:S02]  /*34b0*/  ISETP.GT.AND P2, PT, R4.reuse, 0x13, PT ;  /* 0x000000130400780c */ /* 0x040fe40003f44270 */
[----:B------:R-:W-:Y:S01]  /*34c0*/  ISETP.GT.AND P3, PT, R4, 0x1b, PT ;  /* 0x0000001b0400780c */ /* 0x000fe20003f64270 */
[----:B------:R-:W-:-:S06]  /*34d0*/  IMAD R19, R19, 0x1b, RZ ;  /* 0x0000001b13137824 */ /* 0x000fcc00078e02ff */
[----:B------:R5:W3:Y:S01]  /*34e0*/  @P1 LDG.E.U16 R199, desc[UR14][R8.64] ;  /* 0x0000000e08c71981 */ /* 0x000ae2000c1e1500 */
[----:B------:R-:W-:Y:S01]  /*34f0*/  PRMT R204, RZ, 0x7610, R204 ;  /* 0x00007610ffcc7816 */ /* 0x000fe200000000cc */
[----:B-1----:R-:W-:Y:S01]  /*3500*/  IMAD R10, R10, 0x13, RZ ;  /* 0x000000130a0a7824 */ /* 0x002fe200078e02ff */
[----:B-----5:R-:W-:-:S03]  /*3510*/  PRMT R9, RZ, 0x7610, R9 ;  /* 0x00007610ff097816 */ /* 0x020fc60000000009 */
[----:B------:R-:W-:-:S05]  /*3520*/  IMAD.WIDE R10, R10, 0x2, R162 ;  /* 0x000000020a0a7825 */ /* 0x000fca00078e02a2 */
[----:B------:R1:W5:Y:S02]  /*3530*/  @P2 LDG.E.U16 R9, desc[UR14][R10.64] ;  /* 0x0000000e0a092981 */ /* 0x000364000c1e1500 */
[----:B-1----:R-:W-:-:S05]  /*3540*/  IMAD.WIDE R10, R19, 0x2, R162 ;  /* 0x00000002130a7825 */ /* 0x002fca00078e02a2 */
[----:B------:R1:W5:Y:S02]  /*3550*/  @P3 LDG.E.U16 R204, desc[UR14][R10.64] ;  /* 0x0000000e0acc3981 */ /* 0x000364000c1e1500 */
[----:B-1----:R-:W1:Y:S01]  /*3560*/  LDC R11, c[0x0][0x238] ;  /* 0x00008e00ff0b7b82 */ /* 0x002e620000000800 */
[C---:B------:R-:W-:Y:S02]  /*3570*/  ISETP.GT.AND P1, PT, R4.reuse, 0x5, PT ;  /* 0x000000050400780c */ /* 0x040fe40003f24270 */
[----:B------:R-:W-:Y:S02]  /*3580*/  PRMT R214, RZ, 0x7610, R214 ;  /* 0x00007610ffd67816 */ /* 0x000fe400000000d6 */
[----:B------:R-:W-:Y:S01]  /*3590*/  ISETP.GT.AND P0, PT, R4, 0x4, PT ;  /* 0x000000040400780c */ /* 0x000fe20003f04270 */
[----:B-1----:R-:W-:-:S04]  /*35a0*/  IMAD R11, R11, 0x5, RZ ;  /* 0x000000050b0b7824 */ /* 0x002fc800078e02ff */
[----:B------:R-:W-:-:S05]  /*35b0*/  IMAD.WIDE R10, R11, 0x2, R162 ;  /* 0x000000020b0a7825 */ /* 0x000fca00078e02a2 */
[----:B------:R1:W5:Y:S02]  /*35c0*/  @P1 LDG.E.U16 R214, desc[UR14][R10.64] ;  /* 0x0000000e0ad61981 */ /* 0x000364000c1e1500 */
[----:B-1----:R-:W1:Y:S01]  /*35d0*/  LDC R11, c[0x0][0x238] ;  /* 0x00008e00ff0b7b82 */ /* 0x002e620000000800 */
[----:B0-----:R-:W-:Y:S01]  /*35e0*/  IMAD.SHL.U32 R18, R18, 0x4, RZ ;  /* 0x0000000412127824 */ /* 0x001fe200078e00ff */
[----:B------:R-:W-:-:S03]  /*35f0*/  PRMT R206, RZ, 0x7610, R206 ;  /* 0x00007610ffce7816 */ /* 0x000fc600000000ce */
[----:B------:R-:W-:-:S05]  /*3600*/  IMAD.WIDE R18, R18, 0x2, R162 ;  /* 0x0000000212127825 */ /* 0x000fca00078e02a2 */
[----:B------:R0:W5:Y:S01]  /*3610*/  @P0 LDG.E.U16 R206, desc[UR14][R18.64] ;  /* 0x0000000e12ce0981 */ /* 0x000162000c1e1500 */
[C---:B------:R-:W-:Y:S02]  /*3620*/  ISETP.GT.AND P0, PT, R4.reuse, 0x6, PT ;  /* 0x000000060400780c */ /* 0x040fe40003f04270 */
[----:B------:R-:W-:Y:S02]  /*3630*/  PRMT R222, RZ, 0x7610, R222 ;  /* 0x00007610ffde7816 */ /* 0x000fe400000000de */
[----:B------:R-:W-:Y:S01]  /*3640*/  ISETP.GT.AND P1, PT, R4, 0x7, PT ;  /* 0x000000070400780c */ /* 0x000fe20003f24270 */
[----:B0-----:R-:W0:Y:S01]  /*3650*/  LDC R19, c[0x0][0x238] ;  /* 0x00008e00ff137b82 */ /* 0x001e220000000800 */
[----:B-1----:R-:W-:-:S04]  /*3660*/  IMAD R11, R11, 0x6, RZ ;  /* 0x000000060b0b7824 */ /* 0x002fc800078e02ff */
[----:B------:R-:W-:-:S05]  /*3670*/  IMAD.WIDE R10, R11, 0x2, R162 ;  /* 0x000000020b0a7825 */ /* 0x000fca00078e02a2 */
[----:B------:R1:W5:Y:S02]  /*3680*/  @P0 LDG.E.U16 R222, desc[UR14][R10.64] ;  /* 0x0000000e0ade0981 */ /* 0x000364000c1e1500 */
[----:B-1----:R-:W1:Y:S01]  /*3690*/  LDC R11, c[0x0][0x238] ;  /* 0x00008e00ff0b7b82 */ /* 0x002e620000000800 */
[----:B------:R-:W-:Y:S02]  /*36a0*/  PRMT R231, RZ, 0x7610, R231 ;  /* 0x00007610ffe77816 */ /* 0x000fe400000000e7 */
[----:B------:R-:W-:Y:S01]  /*36b0*/  ISETP.GT.AND P2, PT, R4, 0xc, PT ;  /* 0x0000000c0400780c */ /* 0x000fe20003f44270 */
[----:B0-----:R-:W-:Y:S02]  /*36c0*/  IMAD R19, R19, 0xc, RZ ;  /* 0x0000000c13137824 */ /* 0x001fe400078e02ff */
[----:B-1----:R-:W-:-:S04]  /*36d0*/  IMAD R11, R11, 0x7, RZ ;  /* 0x000000070b0b7824 */ /* 0x002fc800078e02ff */
[----:B------:R-:W-:-:S05]  /*36e0*/  IMAD.WIDE R10, R11, 0x2, R162 ;  /* 0x000000020b0a7825 */ /* 0x000fca00078e02a2 */
[----:B------:R0:W5:Y:S02]  /*36f0*/  @P1 LDG.E.U16 R231, desc[UR14][R10.64] ;  /* 0x0000000e0ae71981 */ /* 0x000164000c1e1500 */
[----:B0-----:R-:W0:Y:S01]  /*3700*/  LDC R11, c[0x0][0x238] ;  /* 0x00008e00ff0b7b82 */ /* 0x001e220000000800 */
[----:B------:R-:W-:Y:S01]  /*3710*/  PRMT R208, RZ, 0x7610, R208 ;  /* 0x00007610ffd07816 */ /* 0x000fe200000000d0 */
[----:B------:R-:W-:-:S05]  /*3720*/  IMAD.WIDE R18, R19, 0x2, R162 ;  /* 0x0000000213127825 */ /* 0x000fca00078e02a2 */
[----:B------:R1:W5:Y:S01]  /*3730*/  @P2 LDG.E.U16 R208, desc[UR14][R18.64] ;  /* 0x0000000e12d02981 */ /* 0x000362000c1e1500 */
[C---:B------:R-:W-:Y:S02]  /*3740*/  ISETP.GT.AND P2, PT, R4.reuse, 0x1c, PT ;  /* 0x0000001c0400780c */ /* 0x040fe40003f44270 */
[----:B------:R-:W-:Y:S02]  /*3750*/  PRMT R212, RZ, 0x7610, R212 ;  /* 0x00007610ffd47816 */ /* 0x000fe400000000d4 */
[C---:B------:R-:W-:Y:S02]  /*3760*/  ISETP.GT.AND P0, PT, R4.reuse, 0xd, PT ;  /* 0x0000000d0400780c */ /* 0x040fe40003f04270 */
[----:B------:R-:W-:Y:S02]  /*3770*/  PRMT R216, RZ, 0x7610, R216 ;  /* 0x00007610ffd87816 */ /* 0x000fe400000000d8 */
[----:B------:R-:W-:Y:S01]  /*3780*/  ISETP.GT.AND P1, PT, R4, 0xe, PT ;  /* 0x0000000e0400780c */ /* 0x000fe20003f24270 */
[----:B-1----:R-:W1:Y:S01]  /*3790*/  LDC R19, c[0x0][0x238] ;  /* 0x00008e00ff137b82 */ /* 0x002e620000000800 */
[----:B0-----:R-:W-:-:S04]  /*37a0*/  IMAD R11, R11, 0x1c, RZ ;  /* 0x0000001c0b0b7824 */ /* 0x001fc800078e02ff */
[----:B------:R-:W-:-:S05]  /*37b0*/  IMAD.WIDE R10, R11, 0x2, R162 ;  /* 0x000000020b0a7825 */ /* 0x000fca00078e02a2 */
[----:B------:R0:W5:Y:S02]  /*37c0*/  @P2 LDG.E.U16 R212, desc[UR14][R10.64] ;  /* 0x0000000e0ad42981 */ /* 0x000164000c1e1500 */
[----:B0-----:R-:W0:Y:S02]  /*37d0*/  LDC R11, c[0x0][0x238] ;  /* 0x00008e00ff0b7b82 */ /* 0x001e240000000800 */
[----:B0-----:R-:W-:-:S04]  /*37e0*/  IMAD R11, R11, 0xd, RZ ;  /* 0x0000000d0b0b7824 */ /* 0x001fc800078e02ff */
[----:B------:R-:W-:-:S05]  /*37f0*/  IMAD.WIDE R10, R11, 0x2, R162 ;  /* 0x000000020b0a7825 */ /* 0x000fca00078e02a2 */
[----:B------:R0:W5:Y:S02]  /*3800*/  @P0 LDG.E.U16 R216, desc[UR14][R10.64] ;  /* 0x0000000e0ad80981 */ /* 0x000164000c1e1500 */
[----:B0-----:R-:W0:Y:S01]  /*3810*/  LDC R11, c[0x0][0x238] ;  /* 0x00008e00ff0b7b82 */ /* 0x001e220000000800 */
[----:B------:R-:W-:Y:S01]  /*3820*/  PRMT R8, RZ, 0x7610, R8 ;  /* 0x00007610ff087816 */ /* 0x000fe20000000008 */
[----:B0-----:R-:W-:-:S04]  /*3830*/  IMAD R11, R11, 0xe, RZ ;  /* 0x0000000e0b0b7824 */ /* 0x001fc800078e02ff */
[----:B------:R-:W-:-:S05]  /*3840*/  IMAD.WIDE R10, R11, 0x2, R162 ;  /* 0x000000020b0a7825 */ /* 0x000fca00078e02a2 */
[----:B------:R0:W5:Y:S02]  /*3850*/  @P1 LDG.E.U16 R8, desc[UR14][R10.64] ;  /* 0x0000000e0a081981 */ /* 0x000164000c1e1500 */
[----:B0-----:R-:W0:Y:S01]  /*3860*/  LDC R11, c[0x0][0x238] ;  /* 0x00008e00ff0b7b82 */ /* 0x001e220000000800 */
[----:B------:R-:W-:Y:S02]  /*3870*/  ISETP.GT.AND P0, PT, R4, 0x15, PT ;  /* 0x000000150400780c */ /* 0x000fe40003f04270 */
[----:B------:R-:W-:Y:S01]  /*3880*/  PRMT R218, RZ, 0x7610, R218 ;  /* 0x00007610ffda7816 */ /* 0x000fe200000000da */
[----:B0-----:R-:W-:-:S04]  /*3890*/  IMAD R11, R11, 0x15, RZ ;  /* 0x000000150b0b7824 */ /* 0x001fc800078e02ff */
[----:B------:R-:W-:-:S06]  /*38a0*/  IMAD.WIDE R10, R11, 0x2, R162 ;  /* 0x000000020b0a7825 */ /* 0x000fcc00078e02a2 */
        /* <DEDUP_REMOVED lines=26> */
[C---:B------:R-:W-:Y:S01]  /*3a50*/  ISETP.GT.AND P3, PT, R4.reuse, 0x14, PT ;  /* 0x000000140400780c */ /* 0x040fe20003f64270 */
[----:B-1----:R-:W-:Y:S01]  /*3a60*/  IMAD R19, R19, 0x14, RZ ;  /* 0x0000001413137824 */ /* 0x002fe200078e02ff */
[----:B------:R-:W-:Y:S02]  /*3a70*/  ISETP.GT.AND P1, PT, R4, 0x1e, PT ;  /* 0x0000001e0400780c */ /* 0x000fe40003f24270 */
[----:B------:R-:W-:Y:S01]  /*3a80*/  PRMT R210, RZ, 0x7610, R210 ;  /* 0x00007610ffd27816 */ /* 0x000fe200000000d2 */
[----:B------:R-:W-:Y:S01]  /*3a90*/  IMAD.WIDE R18, R19, 0x2, R162 ;  /* 0x0000000213127825 */ /* 0x000fe200078e02a2 */
[----:B------:R-:W-:-:S07]  /*3aa0*/  PRMT R232, RZ, 0x7610, R232 ;  /* 0x00007610ffe87816 */ /* 0x000fce00000000e8 */
[----:B------:R-:W5:Y:S01]  /*3ab0*/  @P3 LDG.E.U16 R210, desc[UR14][R18.64] ;  /* 0x0000000e12d23981 */ /* 0x000f62000c1e1500 */
[----:B0-----:R-:W-:-:S04]  /*3ac0*/  IMAD R11, R11, 0x1e, RZ ;  /* 0x0000001e0b0b7824 */ /* 0x001fc800078e02ff */
[----:B------:R-:W-:-:S05]  /*3ad0*/  IMAD.WIDE R10, R11, 0x2, R162 ;  /* 0x000000020b0a7825 */ /* 0x000fca00078e02a2 */
[----:B------:R0:W5:Y:S02]  /*3ae0*/  @P1 LDG.E.U16 R232, desc[UR14][R10.64] ;  /* 0x0000000e0ae81981 */ /* 0x000164000c1e1500 */
[----:B0-----:R-:W0:Y:S01]  /*3af0*/  LDC R11, c[0x0][0x238] ;  /* 0x00008e00ff0b7b82 */ /* 0x001e220000000800 */
[----:B------:R-:W-:Y:S02]  /*3b00*/  ISETP.GT.AND P2, PT, R4, 0x1f, PT ;  /* 0x0000001f0400780c */ /* 0x000fe40003f44270 */
[----:B------:R-:W-:Y:S02]  /*3b10*/  PRMT R228, RZ, 0x7610, R228 ;  /* 0x00007610ffe47816 */ /* 0x000fe400000000e4 */
[----:B------:R-:W-:Y:S01]  /*3b20*/  LOP3.LUT R169, R169, R168, RZ, 0x3c, !PT ;  /* 0x000000a8a9a97212 */ /* 0x000fe200078e3cff */
[----:B0-----:R-:W-:-:S04]  /*3b30*/  IMAD R11, R11, 0x1f, RZ ;  /* 0x0000001f0b0b7824 */ /* 0x001fc800078e02ff */
[----:B------:R-:W-:-:S05]  /*3b40*/  IMAD.WIDE R10, R11, 0x2, R162 ;  /* 0x000000020b0a7825 */ /* 0x000fca00078e02a2 */
[----:B------:R0:W5:Y:S01]  /*3b50*/  @P2 LDG.E.U16 R228, desc[UR14][R10.64] ;  /* 0x0000000e0ae42981 */ /* 0x000162000c1e1500 */
[----:B------:R-:W-:Y:S01]  /*3b60*/  BAR.SYNC.DEFER_BLOCKING 0x0 ;  /* 0x0000000000007b1d */ /* 0x000fe20000010000 */
[----:B------:R-:W-:Y:S02]  /*3b70*/  LOP3.LUT R168, R169, R168, RZ, 0x3c, !PT ;  /* 0x000000a8a9a87212 */ /* 0x000fe400078e3cff */
[----:B------:R-:W-:Y:S02]  /*3b80*/  ISETP.GE.AND P0, PT, R7, R4, PT ;  /* 0x000000040700720c */ /* 0x000fe40003f06270 */
[----:B------:R-:W-:Y:S02]  /*3b90*/  LOP3.LUT R169, R169, R168, RZ, 0x3c, !PT ;  /* 0x000000a8a9a97212 */ /* 0x000fe400078e3cff */
[----:B------:R-:W-:Y:S01]  /*3ba0*/  PRMT R227, RZ, 0x7610, R227 ;  /* 0x00007610ffe37816 */ /* 0x000fe200000000e3 */
[----:B0-----:R-:W-:Y:S01]  /*3bb0*/  IMAD.WIDE R10, R236, 0x2, R168 ;  /* 0x00000002ec0a7825 */ /* 0x001fe200078e02a8 */
[----:B------:R-:W-:-:S02]  /*3bc0*/  PRMT R19, RZ, 0x7610, R19 ;  /* 0x00007610ff137816 */ /* 0x000fc40000000013 */
[----:B------:R-:W-:Y:S02]  /*3bd0*/  PRMT R226, RZ, 0x7610, R226 ;  /* 0x00007610ffe27816 */ /* 0x000fe400000000e2 */
[----:B------:R-:W-:-:S03]  /*3be0*/  LOP3.LUT R157, R157, R156, RZ, 0x3c, !PT ;  /* 0x0000009c9d9d7212 */ /* 0x000fc600078e3cff */
[----:B------:R0:W5:Y:S01]  /*3bf0*/  @!P0 LDG.E.U16 R227, desc[UR14][R10.64] ;  /* 0x0000000e0ae38981 */ /* 0x000162000c1e1500 */
[----:B------:R-:W-:Y:S01]  /*3c00*/  LOP3.LUT R156, R157, R156, RZ, 0x3c, !PT ;  /* 0x0000009c9d9c7212 */ /* 0x000fe200078e3cff */
[----:B0-----:R-:W-:-:S05]  /*3c10*/  IMAD.WIDE R10, R236, 0x2, R170 ;  /* 0x00000002ec0a7825 */ /* 0x001fca00078e02aa */
[----:B------:R0:W5:Y:S01]  /*3c20*/  @!P0 LDG.E.U16 R19, desc[UR14][R10.64] ;  /* 0x0000000e0a138981 */ /* 0x000162000c1e1500 */
[----:B------:R-:W-:Y:S02]  /*3c30*/  PRMT R18, RZ, 0x7610, R18 ;  /* 0x00007610ff127816 */ /* 0x000fe40000000012 */
[----:B------:R-:W-:Y:S01]  /*3c40*/  LOP3.LUT R157, R157, R156, RZ, 0x3c, !PT ;  /* 0x0000009c9d9d7212 */ /* 0x000fe200078e3cff */
[----:B0-----:R-:W-:-:S05]  /*3c50*/  IMAD.WIDE R10, R236, 0x2, R166 ;  /* 0x00000002ec0a7825 */ /* 0x001fca00078e02a6 */
[----:B------:R0:W5:Y:S01]  /*3c60*/  @!P0 LDG.E.U16 R226, desc[UR14][R10.64] ;  /* 0x0000000e0ae28981 */ /* 0x000162000c1e1500 */
[----:B------:R-:W-:Y:S01]  /*3c70*/  PRMT R225, RZ, 0x7610, R225 ;  /* 0x00007610ffe17816 */ /* 0x000fe200000000e1 */
[----:B0-----:R-:W-:-:S05]  /*3c80*/  IMAD.WIDE R10, R236, 0x2, R164 ;  /* 0x00000002ec0a7825 */ /* 0x001fca00078e02a4 */
[----:B------:R0:W5:Y:S01]  /*3c90*/  @!P0 LDG.E.U16 R18, desc[UR14][R10.64] ;  /* 0x0000000e0a128981 */ /* 0x000162000c1e1500 */
[----:B------:R-:W-:Y:S02]  /*3ca0*/  PRMT R17, RZ, 0x7610, R17 ;  /* 0x00007610ff117816 */ /* 0x000fe40000000011 */
[----:B------:R-:W-:Y:S01]  /*3cb0*/  LOP3.LUT R173, R173, R172, RZ, 0x3c, !PT ;  /* 0x000000acadad7212 */ /* 0x000fe200078e3cff */
[----:B0-----:R-:W-:-:S03]  /*3cc0*/  IMAD.WIDE R10, R236, 0x2, R156 ;  /* 0x00000002ec0a7825 */ /* 0x001fc600078e029c */
[----:B------:R-:W-:Y:S02]  /*3cd0*/  LOP3.LUT R172, R173, R172, RZ, 0x3c, !PT ;  /* 0x000000acadac7212 */ /* 0x000fe400078e3cff */
[----:B------:R0:W5:Y:S01]  /*3ce0*/  @!P0 LDG.E.U16 R225, desc[UR14][R10.64] ;  /* 0x0000000e0ae18981 */ /* 0x000162000c1e1500 */
[----:B------:R-:W-:Y:S02]  /*3cf0*/  PRMT R224, RZ, 0x7610, R224 ;  /* 0x00007610ffe07816 */ /* 0x000fe400000000e0 */
[----:B------:R-:W-:Y:S01]  /*3d00*/  LOP3.LUT R175, R175, R174, RZ, 0x3c, !PT ;  /* 0x000000aeafaf7212 */ /* 0x000fe200078e3cff */
[----:B0-----:R-:W-:Y:S01]  /*3d10*/  IMAD.WIDE R10, R236, 0x2, R160 ;  /* 0x00000002ec0a7825 */ /* 0x001fe200078e02a0 */
[----:B------:R-:W-:-:S04]  /*3d20*/  LOP3.LUT R173, R173, R172, RZ, 0x3c, !PT ;  /* 0x000000acadad7212 */ /* 0x000fc800078e3cff */
[----:B------:R0:W5:Y:S01]  /*3d30*/  @!P0 LDG.E.U16 R17, desc[UR14][R10.64] ;  /* 0x0000000e0a118981 */ /* 0x000162000c1e1500 */
[----:B------:R-:W-:Y:S02]  /*3d40*/  LOP3.LUT R174, R175, R174, RZ, 0x3c, !PT ;  /* 0x000000aeafae7212 */ /* 0x000fe400078e3cff */
[----:B------:R-:W-:Y:S01]  /*3d50*/  LOP3.LUT R177, R177, R176, RZ, 0x3c, !PT ;  /* 0x000000b0b1b17212 */ /* 0x000fe200078e3cff */
[----:B--2---:R1:W-:Y:S01]  /*3d60*/  STS.U16 [R2+UR12], R16 ;  /* 0x0000001002007988 */ /* 0x0043e2000800040c */
[----:B0-----:R-:W-:Y:S01]  /*3d70*/  IMAD.WIDE R10, R236, 0x2, R158 ;  /* 0x00000002ec0a7825 */ /* 0x001fe200078e029e */
[----:B------:R-:W-:Y:S02]  /*3d80*/  LOP3.LUT R175, R175, R174, RZ, 0x3c, !PT ;  /* 0x000000aeafaf7212 */ /* 0x000fe400078e3cff */
[----:B-1----:R-:W-:Y:S02]  /*3d90*/  PRMT R16, RZ, 0x7610, R16 ;  /* 0x00007610ff107816 */ /* 0x002fe40000000010 */
[----:B------:R0:W2:Y:S01]  /*3da0*/  @!P0 LDG.E.U16 R224, desc[UR14][R10.64] ;  /* 0x0000000e0ae08981 */ /* 0x0000a2000c1e1500 */
[----:B------:R-:W-:-:S02]  /*3db0*/  LOP3.LUT R176, R177, R176, RZ, 0x3c, !PT ;  /* 0x000000b0b1b07212 */ /* 0x000fc400078e3cff */
[----:B------:R-:W-:Y:S02]  /*3dc0*/  PRMT R155, RZ, 0x7610, R155 ;  /* 0x00007610ff9b7816 */ /* 0x000fe4000000009b */
[----:B------:R-:W-:Y:S01]  /*3dd0*/  LOP3.LUT R179, R179, R178, RZ, 0x3c, !PT ;  /* 0x000000b2b3b37212 */ /* 0x000fe200078e3cff */
[----:B0-----:R-:W-:Y:S01]  /*3de0*/  IMAD.WIDE R10, R236, 0x2, R172 ;  /* 0x00000002ec0a7825 */ /* 0x001fe200078e02ac */
[----:B------:R-:W-:-:S04]  /*3df0*/  LOP3.LUT R177, R177, R176, RZ, 0x3c, !PT ;  /* 0x000000b0b1b17212 */ /* 0x000fc800078e3cff */
[----:B------:R0:W2:Y:S01]  /*3e00*/  @!P0 LDG.E.U16 R16, desc[UR14][R10.64] ;  /* 0x0000000e0a108981 */ /* 0x0000a2000c1e1500 */
[----:B------:R-:W-:-:S03]  /*3e10*/  LOP3.LUT R178, R179, R178, RZ, 0x3c, !PT ;  /* 0x000000b2b3b27212 */ /* 0x000fc600078e3cff */
[----:B----4-:R1:W-:Y:S01]  /*3e20*/  STS.U16 [R2+UR12+0x800], R15 ;  /* 0x0008000f02007988 */ /* 0x0103e2000800040c */
[----:B0-----:R-:W-:Y:S01]  /*3e30*/  IMAD.WIDE R10, R236, 0x2, R174 ;  /* 0x00000002ec0a7825 */ /* 0x001fe200078e02ae */
[----:B------:R-:W-:Y:S02]  /*3e40*/  LOP3.LUT R179, R179, R178, RZ, 0x3c, !PT ;  /* 0x000000b2b3b37212 */ /* 0x000fe400078e3cff */
[----:B-1----:R-:W-:Y:S02]  /*3e50*/  PRMT R15, RZ, 0x7610, R15 ;  /* 0x00007610ff0f7816 */ /* 0x002fe4000000000f */
[----:B------:R0:W4:Y:S01]  /*3e60*/  @!P0 LDG.E.U16 R155, desc[UR14][R10.64] ;  /* 0x0000000e0a9b8981 */ /* 0x000122000c1e1500 */
[----:B------:R-:W-:-:S03]  /*3e70*/  LOP3.LUT R181, R181, R180, RZ, 0x3c, !PT ;  /* 0x000000b4b5b57212 */ /* 0x000fc600078e3cff */
[----:B------:R1:W-:Y:S01]  /*3e80*/  STS.U16 [R2+UR12+0x400], R154 ;  /* 0x0004009a02007988 */ /* 0x0003e2000800040c */
[----:B0-----:R-:W-:Y:S01]  /*3e90*/  IMAD.WIDE R10, R236, 0x2, R176 ;  /* 0x00000002ec0a7825 */ /* 0x001fe200078e02b0 */
[----:B-1----:R-:W-:-:S04]  /*3ea0*/  PRMT R154, RZ, 0x7610, R154 ;  /* 0x00007610ff9a7816 */ /* 0x002fc8000000009a */
[----:B------:R0:W4:Y:S01]  /*3eb0*/  @!P0 LDG.E.U16 R15, desc[UR14][R10.64] ;  /* 0x0000000e0a0f8981 */ /* 0x000122000c1e1500 */
[----:B------:R-:W-:Y:S01]  /*3ec0*/  LOP3.LUT R180, R181, R180, RZ, 0x3c, !PT ;  /* 0x000000b4b5b47212 */ /* 0x000fe200078e3cff */
[----:B0-----:R-:W-:-:S03]  /*3ed0*/  IMAD.WIDE R10, R236, 0x2, R178 ;  /* 0x00000002ec0a7825 */ /* 0x001fc600078e02b2 */
[----:B------:R-:W-:Y:S02]  /*3ee0*/  LOP3.LUT R181, R181, R180, RZ, 0x3c, !PT ;  /* 0x000000b4b5b57212 */ /* 0x000fe400078e3cff */
[----:B------:R0:W4:Y:S01]  /*3ef0*/  @!P0 LDG.E.U16 R154, desc[UR14][R10.64] ;  /* 0x0000000e0a9a8981 */ /* 0x000122000c1e1500 */
[----:B------:R-:W-:-:S03]  /*3f00*/  LOP3.LUT R183, R183, R182, RZ, 0x3c, !PT ;  /* 0x000000b6b7b77212 */ /* 0x000fc600078e3cff */
[----:B---3--:R-:W-:Y:S01]  /*3f10*/  STS.U16 [R2+UR12+0xc00], R153 ;  /* 0x000c009902007988 */ /* 0x008fe2000800040c */
[----:B0-----:R-:W-:-:S05]  /*3f20*/  LOP3.LUT R11, R2, 0x10, RZ, 0x3c, !PT ;  /* 0x00000010020b7812 */ /* 0x001fca00078e3cff */
[----:B------:R0:W-:Y:S01]  /*3f30*/  STS.U16 [R11+UR12+0x80], R14 ;  /* 0x0000800e0b007988 */ /* 0x0001e2000800040c */
[C---:B------:R-:W-:Y:S02]  /*3f40*/  LOP3.LUT R182, R183.reuse, R182, RZ, 0x3c, !PT ;  /* 0x000000b6b7b67212 */ /* 0x040fe400078e3cff */
[----:B0-----:R-:W-:Y:S01]  /*3f50*/  PRMT R14, RZ, 0x7610, R14 ;  /* 0x00007610ff0e7816 */ /* 0x001fe2000000000e */
[----:B------:R-:W-:Y:S01]  /*3f60*/  IMAD.WIDE R10, R236, 0x2, R180 ;  /* 0x00000002ec0a7825 */ /* 0x000fe200078e02b4 */
[----:B------:R-:W-:-:S04]  /*3f70*/  LOP3.LUT R183, R183, R182, RZ, 0x3c, !PT ;  /* 0x000000b6b7b77212 */ /* 0x000fc800078e3cff */
[----:B------:R0:W3:Y:S01]  /*3f80*/  @!P0 LDG.E.U16 R14, desc[UR14][R10.64] ;  /* 0x0000000e0a0e8981 */ /* 0x0000e2000c1e1500 */
[----:B------:R-:W-:Y:S02]  /*3f90*/  PRMT R153, RZ, 0x7610, R153 ;  /* 0x00007610ff997816 */ /* 0x000fe40000000099 */
[----:B------:R-:W-:Y:S02]  /*3fa0*/  LOP3.LUT R185, R185, R184, RZ, 0x3c, !PT ;  /* 0x000000b8b9b97212 */ /* 0x000fe400078e3cff */
[----:B0-----:R-:W-:-:S05]  /*3fb0*/  LOP3.LUT R11, R2, 0x10, RZ, 0x3c, !PT ;  /* 0x00000010020b7812 */ /* 0x001fca00078e3cff */
[----:B------:R0:W-:Y:S01]  /*3fc0*/  STS.U16 [R11+UR12+0x480], R152 ;  /* 0x000480980b007988 */ /* 0x0001e2000800040c */
[----:B------:R-:W-:Y:S01]  /*3fd0*/  LOP3.LUT R184, R185, R184, RZ, 0x3c, !PT ;  /* 0x000000b8b9b87212 */ /* 0x000fe200078e3cff */
[----:B0-----:R-:W-:-:S03]  /*3fe0*/  IMAD.WIDE R10, R236, 0x2, R182 ;  /* 0x00000002ec0a7825 */ /* 0x001fc600078e02b6 */
[----:B------:R-:W-:Y:S02]  /*3ff0*/  LOP3.LUT R185, R185, R184, RZ, 0x3c, !PT ;  /* 0x000000b8b9b97212 */ /* 0x000fe400078e3cff */
[----:B------:R0:W3:Y:S01]  /*4000*/  @!P0 LDG.E.U16 R153, desc[UR14][R10.64] ;  /* 0x0000000e0a998981 */ /* 0x0000e2000c1e1500 */
[----:B------:R-:W-:Y:S02]  /*4010*/  LOP3.LUT R187, R187, R186, RZ, 0x3c, !PT ;  /* 0x000000babbbb7212 */ /* 0x000fe400078e3cff */
        /* <DEDUP_REMOVED lines=18> */
[----:B------:R-:W-:Y:S02]  /*4140*/  LOP3.LUT R190, R191, R190, RZ, 0x3c, !PT ;  /* 0x000000bebfbe7212 */ /* 0x000fe400078e3cff */
[----:B------:R-:W-:Y:S02]  /*4150*/  LOP3.LUT R193, R193, R192, RZ, 0x3c, !PT ;  /* 0x000000c0c1c17212 */ /* 0x000fe400078e3cff */
[----:B0-----:R-:W-:Y:S01]  /*4160*/  PRMT R12, RZ, 0x7610, R12 ;  /* 0x00007610ff0c7816 */ /* 0x001fe2000000000c */
[----:B------:R-:W-:Y:S01]  /*4170*/  IMAD.WIDE R10, R236, 0x2, R188 ;  /* 0x00000002ec0a7825 */ /* 0x000fe200078e02bc */
[----:B------:R-:W-:-:S04]  /*4180*/  LOP3.LUT R191, R191, R190, RZ, 0x3c, !PT ;  /* 0x000000bebfbf7212 */ /* 0x000fc800078e3cff */
[----:B------:R0:W3:Y:S01]  /*4190*/  @!P0 LDG.E.U16 R12, desc[UR14][R10.64] ;  /* 0x0000000e0a0c8981 */ /* 0x0000e2000c1e1500 */
[C---:B------:R-:W-:Y:S02]  /*41a0*/  LOP3.LUT R192, R193.reuse, R192, RZ, 0x3c, !PT ;  /* 0x000000c0c1c07212 */ /* 0x040fe400078e3cff */
[----:B------:R-:W-:Y:S02]  /*41b0*/  PRMT R23, RZ, 0x7610, R23 ;  /* 0x00007610ff177816 */ /* 0x000fe40000000017 */
[----:B0-----:R-:W-:Y:S02]  /*41c0*/  LOP3.LUT R11, R2, 0x20, RZ, 0x3c, !PT ;  /* 0x00000020020b7812 */ /* 0x001fe400078e3cff */
[----:B------:R-:W-:-:S03]  /*41d0*/  LOP3.LUT R193, R193, R192, RZ, 0x3c, !PT ;  /* 0x000000c0c1c17212 */ /* 0x000fc600078e3cff */
[----:B------:R0:W-:Y:S01]  /*41e0*/  STS.U16 [R11+UR12+0x500], R21 ;  /* 0x000500150b007988 */ /* 0x0001e2000800040c */
[----:B------:R-:W-:Y:S01]  /*41f0*/  LOP3.LUT R195, R195, R194, RZ, 0x3c, !PT ;  /* 0x000000c2c3c37212 */ /* 0x000fe200078e3cff */
[----:B0-----:R-:W-:Y:S01]  /*4200*/  IMAD.WIDE R10, R236, 0x2, R190 ;  /* 0x00000002ec0a7825 */ /* 0x001fe200078e02be */
[----:B------:R-:W-:-:S04]  /*4210*/  LOP3.LUT R21, R2, 0x20, RZ, 0x3c, !PT ;  /* 0x0000002002157812 */ /* 0x000fc800078e3cff */
[----:B------:R0:W3:Y:S04]  /*4220*/  @!P0 LDG.E.U16 R23, desc[UR14][R10.64] ;  /* 0x0000000e0a178981 */ /* 0x0000e8000c1e1500 */
[----:B------:R1:W-:Y:S01]  /*4230*/  STS.U16 [R21+UR12+0x900], R20 ;  /* 0x0009001415007988 */ /* 0x0003e2000800040c */
[C---:B------:R-:W-:Y:S02]  /*4240*/  LOP3.LUT R194, R195.reuse, R194, RZ, 0x3c, !PT ;  /* 0x000000c2c3c27212 */ /* 0x040fe400078e3cff */
[----:B0-----:R-:W-:Y:S01]  /*4250*/  PRMT R11, RZ, 0x7610, R11 ;  /* 0x00007610ff0b7816 */ /* 0x001fe2000000000b */
[----:B-1----:R-:W-:Y:S01]  /*4260*/  IMAD.WIDE R20, R236, 0x2, R192 ;  /* 0x00000002ec147825 */ /* 0x002fe200078e02c0 */
[----:B------:R-:W-:-:S04]  /*4270*/  LOP3.LUT R195, R195, R194, RZ, 0x3c, !PT ;  /* 0x000000c2c3c37212 */ /* 0x000fc800078e3cff */
[----:B------:R0:W3:Y:S02]  /*4280*/  @!P0 LDG.E.U16 R11, desc[UR14][R20.64] ;  /* 0x0000000e140b8981 */ /* 0x0000e4000c1e1500 */
[----:B0-----:R-:W-:-:S05]  /*4290*/  LOP3.LUT R21, R2, 0x20, RZ, 0x3c, !PT ;  /* 0x0000002002157812 */ /* 0x001fca00078e3cff */
[----:B------:R0:W-:Y:S02]  /*42a0*/  STS.U16 [R21+UR12+0xd00], R22 ;  /* 0x000d001615007988 */ /* 0x0001e4000800040c */
[----:B0-----:R-:W-:Y:S01]  /*42b0*/  PRMT R22, RZ, 0x7610, R22 ;  /* 0x00007610ff167816 */ /* 0x001fe20000000016 */
[----:B------:R-:W-:-:S05]  /*42c0*/  IMAD.WIDE R20, R236, 0x2, R194 ;  /* 0x00000002ec147825 */ /* 0x000fca00078e02c2 */
[----:B------:R0:W3:Y:S02]  /*42d0*/  @!P0 LDG.E.U16 R22, desc[UR14][R20.64] ;  /* 0x0000000e14168981 */ /* 0x0000e4000c1e1500 */
[----:B0-----:R-:W-:-:S05]  /*42e0*/  LOP3.LUT R21, R2, 0x30, RZ, 0x3c, !PT ;  /* 0x0000003002157812 */ /* 0x001fca00078e3cff */
[----:B------:R0:W-:Y:S01]  /*42f0*/  STS.U16 [R21+UR12+0x180], R197 ;  /* 0x000180c515007988 */ /* 0x0001e2000800040c */
[----:B------:R-:W-:Y:S01]  /*4300*/  PRMT R10, RZ, 0x7610, R10 ;  /* 0x00007610ff0a7816 */ /* 0x000fe2000000000a */
[----:B0-----:R-:W-:Y:S02]  /*4310*/  IMAD.MOV.U32 R197, RZ, RZ, R196 ;  /* 0x000000ffffc57224 */ /* 0x001fe400078e00c4 */
[----:B------:R-:W-:Y:S01]  /*4320*/  IMAD.MOV.U32 R196, RZ, RZ, R200 ;  /* 0x000000ffffc47224 */ /* 0x000fe200078e00c8 */
[----:B------:R-:W-:-:S03]  /*4330*/  LOP3.LUT R200, R2, 0x30, RZ, 0x3c, !PT ;  /* 0x0000003002c87812 */ /* 0x000fc600078e3cff */
[----:B------:R-:W-:Y:S02]  /*4340*/  IMAD.WIDE R20, R236, 0x2, R196 ;  /* 0x00000002ec147825 */ /* 0x000fe400078e02c4 */
[----:B------:R0:W-:Y:S04]  /*4350*/  STS.U16 [R200+UR12+0x580], R199 ;  /* 0x000580c7c8007988 */ /* 0x0001e8000800040c */
[----:B------:R1:W3:Y:S01]  /*4360*/  @!P0 LDG.E.U16 R10, desc[UR14][R20.64] ;  /* 0x0000000e140a8981 */ /* 0x0002e2000c1e1500 */
[----:B0-----:R-:W-:Y:S02]  /*4370*/  IMAD.MOV.U32 R199, RZ, RZ, R198 ;  /* 0x000000ffffc77224 */ /* 0x001fe400078e00c6 */
[----:B------:R-:W-:Y:S01]  /*4380*/  IMAD.MOV.U32 R198, RZ, RZ, R201 ;  /* 0x000000ffffc67224 */ /* 0x000fe200078e00c9 */
[----:B-1----:R-:W-:-:S03]  /*4390*/  PRMT R21, RZ, 0x7610, R21 ;  /* 0x00007610ff157816 */ /* 0x002fc60000000015 */
[----:B------:R-:W-:-:S05]  /*43a0*/  IMAD.WIDE R200, R236, 0x2, R198 ;  /* 0x00000002ecc87825 */ /* 0x000fca00078e02c6 */
[----:B------:R0:W3:Y:S02]  /*43b0*/  @!P0 LDG.E.U16 R21, desc[UR14][R200.64] ;  /* 0x0000000ec8158981 */ /* 0x0000e4000c1e1500 */
[----:B0-----:R-:W-:Y:S01]  /*43c0*/  LOP3.LUT R201, R2, 0x30, RZ, 0x3c, !PT ;  /* 0x0000003002c97812 */ /* 0x001fe200078e3cff */
[----:B------:R-:W-:-:S04]  /*43d0*/  IMAD.MOV.U32 R200, RZ, RZ, R203 ;  /* 0x000000ffffc87224 */ /* 0x000fc800078e00cb */
[----:B-----5:R0:W-:Y:S02]  /*43e0*/  STS.U16 [R201+UR12+0x980], R9 ;  /* 0x00098009c9007988 */ /* 0x0201e4000800040c */
[----:B0-----:R-:W-:Y:S01]  /*43f0*/  IMAD.MOV.U32 R201, RZ, RZ, R202 ;  /* 0x000000ffffc97224 */ /* 0x001fe200078e00ca */
[----:B------:R-:W-:Y:S01]  /*4400*/  PRMT R9, RZ, 0x7610, R9 ;  /* 0x00007610ff097816 */ /* 0x000fe20000000009 */
[----:B------:R-:W-:-:S05]  /*4410*/  IMAD.WIDE R202, R236, 0x2, R200 ;  /* 0x00000002ecca7825 */ /* 0x000fca00078e02c8 */
[----:B------:R0:W5:Y:S01]  /*4420*/  @!P0 LDG.E.U16 R9, desc[UR14][R202.64] ;  /* 0x0000000eca098981 */ /* 0x000162000c1e1500 */
[----:B------:R-:W-:Y:S02]  /*4430*/  PRMT R20, RZ, 0x7610, R20 ;  /* 0x00007610ff147816 */ /* 0x000fe40000000014 */
[----:B0-----:R-:W-:Y:S01]  /*4440*/  LOP3.LUT R203, R2, 0x30, RZ, 0x3c, !PT ;  /* 0x0000003002cb7812 */ /* 0x001fe200078e3cff */
[----:B------:R-:W-:-:S04]  /*4450*/  IMAD.MOV.U32 R202, RZ, RZ, R207 ;  /* 0x000000ffffca7224 */ /* 0x000fc800078e00cf */
[----:B------:R0:W-:Y:S01]  /*4460*/  STS.U16 [R203+UR12+0xd80], R204 ;  /* 0x000d80cccb007988 */ /* 0x0001e2000800040c */
[----:B------:R-:W-:Y:S01]  /*4470*/  LOP3.LUT R207, R2, 0x40, RZ, 0x3c, !PT ;  /* 0x0000004002cf7812 */ /* 0x000fe200078e3cff */
[----:B0-----:R-:W-:Y:S02]  /*4480*/  IMAD.MOV.U32 R203, RZ, RZ, R205 ;  /* 0x000000ffffcb7224 */ /* 0x001fe400078e00cd */
[----:B------:R-:W-:Y:S02]  /*4490*/  IMAD.WIDE R204, R236, 0x2, R202 ;  /* 0x00000002eccc7825 */ /* 0x000fe400078e02ca */
[----:B------:R0:W-:Y:S04]  /*44a0*/  STS.U16 [R207+UR12+0x200], R206 ;  /* 0x000200cecf007988 */ /* 0x0001e8000800040c */
[----:B------:R1:W5:Y:S01]  /*44b0*/  @!P0 LDG.E.U16 R20, desc[UR14][R204.64] ;  /* 0x0000000ecc148981 */ /* 0x000362000c1e1500 */
[----:B------:R-:W-:Y:S01]  /*44c0*/  PRMT R233, RZ, 0x7610, R233 ;  /* 0x00007610ffe97816 */ /* 0x000fe200000000e9 */
[----:B-1----:R-:W-:-:S02]  /*44d0*/  IMAD.MOV.U32 R204, RZ, RZ, R211 ;  /* 0x000000ffffcc7224 */ /* 0x002fc400078e00d3 */
[----:B------:R-:W-:Y:S02]  /*44e0*/  IMAD.MOV.U32 R205, RZ, RZ, R209 ;  /* 0x000000ffffcd7224 */ /* 0x000fe400078e00d1 */
[----:B0-----:R-:W-:Y:S01]  /*44f0*/  IMAD.WIDE R206, R236, 0x2, R204 ;  /* 0x00000002ecce7825 */ /* 0x001fe200078e02cc */
[----:B------:R-:W-:-:S04]  /*4500*/  LOP3.LUT R209, R2, 0x40, RZ, 0x3c, !PT ;  /* 0x0000004002d17812 */ /* 0x000fc800078e3cff */
[----:B------:R0:W5:Y:S01]  /*4510*/  @!P0 LDG.E.U16 R233, desc[UR14][R206.64] ;  /* 0x0000000ecee98981 */ /* 0x000162000c1e1500 */
[----:B------:R-:W-:-:S03]  /*4520*/  PRMT R234, RZ, 0x7610, R234 ;  /* 0x00007610ffea7816 */ /* 0x000fc600000000ea */
[----:B------:R1:W-:Y:S01]  /*4530*/  STS.U16 [R209+UR12+0x600], R208 ;  /* 0x000600d0d1007988 */ /* 0x0003e2000800040c */
[----:B0-----:R-:W-:Y:S02]  /*4540*/  IMAD.MOV.U32 R206, RZ, RZ, R215 ;  /* 0x000000ffffce7224 */ /* 0x001fe400078e00d7 */
[----:B------:R-:W-:Y:S02]  /*4550*/  IMAD.MOV.U32 R207, RZ, RZ, R213 ;  /* 0x000000ffffcf7224 */ /* 0x000fe400078e00d5 */
[----:B-1----:R-:W-:Y:S01]  /*4560*/  IMAD.WIDE R208, R236, 0x2, R206 ;  /* 0x00000002ecd07825 */ /* 0x002fe200078e02ce */
[----:B------:R-:W-:-:S04]  /*4570*/  LOP3.LUT R213, R2, 0x40, RZ, 0x3c, !PT ;  /* 0x0000004002d57812 */ /* 0x000fc800078e3cff */
[----:B------:R0:W5:Y:S01]  /*4580*/  @!P0 LDG.E.U16 R234, desc[UR14][R208.64] ;  /* 0x0000000ed0ea8981 */ /* 0x000162000c1e1500 */
[----:B------:R-:W-:-:S03]  /*4590*/  PRMT R235, RZ, 0x7610, R235 ;  /* 0x00007610ffeb7816 */ /* 0x000fc600000000eb */
[----:B------:R1:W-:Y:S01]  /*45a0*/  STS.U16 [R213+UR12+0xa00], R210 ;  /* 0x000a00d2d5007988 */ /* 0x0003e2000800040c */
[----:B0-----:R-:W-:Y:S02]  /*45b0*/  IMAD.MOV.U32 R208, RZ, RZ, R219 ;  /* 0x000000ffffd07224 */ /* 0x001fe400078e00db */
[----:B------:R-:W-:Y:S02]  /*45c0*/  IMAD.MOV.U32 R209, RZ, RZ, R217 ;  /* 0x000000ffffd17224 */ /* 0x000fe400078e00d9 */
[----:B-1----:R-:W-:Y:S01]  /*45d0*/  IMAD.WIDE R210, R236, 0x2, R208 ;  /* 0x00000002ecd27825 */ /* 0x002fe200078e02d0 */
[----:B------:R0:W-:Y:S04]  /*45e0*/  STS.U16 [R213+UR12+0xe00], R212 ;  /* 0x000e00d4d5007988 */ /* 0x0001e8000800040c */
[----:B------:R1:W5:Y:S01]  /*45f0*/  @!P0 LDG.E.U16 R235, desc[UR14][R210.64] ;  /* 0x0000000ed2eb8981 */ /* 0x000362000c1e1500 */
[----:B------:R-:W-:Y:S01]  /*4600*/  PRMT R237, RZ, 0x7610, R237 ;  /* 0x00007610ffed7816 */ /* 0x000fe200000000ed */
[----:B-1----:R-:W-:-:S02]  /*4610*/  IMAD.MOV.U32 R210, RZ, RZ, R223 ;  /* 0x000000ffffd27224 */ /* 0x002fc400078e00df */
[----:B------:R-:W-:Y:S02]  /*4620*/  IMAD.MOV.U32 R211, RZ, RZ, R221 ;  /* 0x000000ffffd37224 */ /* 0x000fe400078e00dd */
[----:B0-----:R-:W-:Y:S01]  /*4630*/  IMAD.WIDE R212, R236, 0x2, R210 ;  /* 0x00000002ecd47825 */ /* 0x001fe200078e02d2 */
[----:B------:R-:W-:-:S04]  /*4640*/  LOP3.LUT R221, R2, 0x50, RZ, 0x3c, !PT ;  /* 0x0000005002dd7812 */ /* 0x000fc800078e3cff */
[----:B------:R0:W5:Y:S04]  /*4650*/  @!P0 LDG.E.U16 R237, desc[UR14][R212.64] ;  /* 0x0000000ed4ed8981 */ /* 0x000168000c1e1500 */
[----:B------:R1:W-:Y:S01]  /*4660*/  STS.U16 [R221+UR12+0x280], R214 ;  /* 0x000280d6dd007988 */ /* 0x0003e2000800040c */
[----:B0-----:R-:W-:Y:S02]  /*4670*/  IMAD.MOV.U32 R212, RZ, RZ, R239 ;  /* 0x000000ffffd47224 */ /* 0x001fe400078e00ef */
[--C-:B------:R-:W-:Y:S01]  /*4680*/  IMAD.MOV.U32 R213, RZ, RZ, R238.reuse ;  /* 0x000000ffffd57224 */ /* 0x100fe200078e00ee */
[----:B------:R-:W-:Y:S01]  /*4690*/  PRMT R238, RZ, 0x7610, R238 ;  /* 0x00007610ffee7816 */ /* 0x000fe200000000ee */
[----:B-1----:R-:W-:Y:S01]  /*46a0*/  IMAD.WIDE R214, R236, 0x2, R212 ;  /* 0x00000002ecd67825 */ /* 0x002fe200078e02d4 */
[----:B------:R0:W-:Y:S04]  /*46b0*/  STS.U16 [R221+UR12+0x680], R216 ;  /* 0x000680d8dd007988 */ /* 0x0001e8000800040c */
[----:B------:R1:W5:Y:S01]  /*46c0*/  @!P0 LDG.E.U16 R238, desc[UR14][R214.64] ;  /* 0x0000000ed6ee8981 */ /* 0x000362000c1e1500 */
[----:B------:R-:W-:Y:S01]  /*46d0*/  PRMT R239, RZ, 0x7610, R239 ;  /* 0x00007610ffef7816 */ /* 0x000fe200000000ef */
[----:B-1----:R-:W-:-:S02]  /*46e0*/  IMAD.MOV.U32 R214, RZ, RZ, R241 ;  /* 0x000000ffffd67224 */ /* 0x002fc400078e00f1 */
[----:B------:R-:W-:Y:S02]  /*46f0*/  IMAD.MOV.U32 R215, RZ, RZ, R240 ;  /* 0x000000ffffd77224 */ /* 0x000fe400078e00f0 */
[----:B0-----:R-:W-:Y:S01]  /*4700*/  IMAD.WIDE R216, R236, 0x2, R214 ;  /* 0x00000002ecd87825 */ /* 0x001fe200078e02d6 */
[----:B------:R0:W-:Y:S04]  /*4710*/  STS.U16 [R221+UR12+0xa80], R218 ;  /* 0x000a80dadd007988 */ /* 0x0001e8000800040c */
[----:B------:R1:W5:Y:S01]  /*4720*/  @!P0 LDG.E.U16 R239, desc[UR14][R216.64] ;  /* 0x0000000ed8ef8981 */ /* 0x000362000c1e1500 */
[----:B------:R-:W-:Y:S01]  /*4730*/  PRMT R240, RZ, 0x7610, R240 ;  /* 0x00007610fff07816 */ /* 0x000fe200000000f0 */
[----:B-1----:R-:W-:Y:S02]  /*4740*/  IMAD.MOV.U32 R216, RZ, RZ, R244 ;  /* 0x000000ffffd87224 */ /* 0x002fe400078e00f4 */
[----:B------:R-:W-:-:S02]  /*4750*/  IMAD.MOV.U32 R217, RZ, RZ, R243 ;  /* 0x000000ffffd97224 */ /* 0x000fc400078e00f3 */
[C---:B0-----:R-:W-:Y:S01]  /*4760*/  IMAD.WIDE R218, R236.reuse, 0x2, R216 ;  /* 0x00000002ecda7825 */ /* 0x041fe200078e02d8 */
[----:B------:R0:W-:Y:S04]  /*4770*/  STS.U16 [R221+UR12+0xe80], R220 ;  /* 0x000e80dcdd007988 */ /* 0x0001e8000800040c */
[----:B------:R1:W5:Y:S01]  /*4780*/  @!P0 LDG.E.U16 R240, desc[UR14][R218.64] ;  /* 0x0000000edaf08981 */ /* 0x000362000c1e1500 */
[----:B------:R-:W-:Y:S01]  /*4790*/  PRMT R241, RZ, 0x7610, R241 ;  /* 0x00007610fff17816 */ /* 0x000fe200000000f1 */
[----:B-1----:R-:W-:Y:S02]  /*47a0*/  IMAD.MOV.U32 R218, RZ, RZ, R246 ;  /* 0x000000ffffda7224 */ /* 0x002fe400078e00f6 */
        /* <DEDUP_REMOVED lines=8> */
[----:B-1----:R-:W-:-:S05]  /*4830*/  IMAD.WIDE R222, R236, 0x2, R220 ;  /* 0x00000002ecde7825 */ /* 0x002fca00078e02dc */
[----:B------:R-:W5:Y:S04]  /*4840*/  @!P0 LDG.E.U16 R243, desc[UR14][R222.64] ;  /* 0x0000000edef38981 */ /* 0x000f68000c1e1500 */
[----:B------:R-:W-:Y:S04]  /*4850*/  STS.U16 [R244+UR12+0x700], R8 ;  /* 0x00070008f4007988 */ /* 0x000fe8000800040c */
[----:B------:R0:W-:Y:S04]  /*4860*/  STS.U16 [R244+UR12+0xb00], R5 ;  /* 0x000b0005f4007988 */ /* 0x0001e8000800040c */
[----:B------:R-:W-:Y:S04]  /*4870*/  STS.U16 [R244+UR12+0xf00], R232 ;  /* 0x000f00e8f4007988 */ /* 0x000fe8000800040c */
[----:B------:R-:W-:Y:S01]  /*4880*/  STS.U16 [R252+UR12+0x380], R231 ;  /* 0x000380e7fc007988 */ /* 0x000fe2000800040c */
[----:B------:R-:W-:Y:S01]  /*4890*/  UMOV UR4, UR13 ;  /* 0x0000000d00047c82 */ /* 0x000fe20008000000 */
[----:B------:R-:W-:Y:S01]  /*48a0*/  UMOV UR5, 0x40000040 ;  /* 0x4000004000057882 */ /* 0x000fe20000000000 */
[----:B------:R-:W-:Y:S01]  /*48b0*/  UMOV UR18, UR6 ;  /* 0x0000000600127c82 */ /* 0x000fe20008000000 */
[----:B------:R-:W-:Y:S01]  /*48c0*/  STS.U16 [R252+UR12+0x780], R230 ;  /* 0x000780e6fc007988 */ /* 0x000fe2000800040c */
[----:B------:R-:W-:Y:S01]  /*48d0*/  UMOV UR19, UR7 ;  /* 0x0000000700137c82 */ /* 0x000fe20008000000 */
[----:B------:R-:W-:Y:S01]  /*48e0*/  UMOV UR22, UR10 ;  /* 0x0000000a00167c82 */ /* 0x000fe20008000000 */
[----:B------:R-:W-:Y:S01]  /*48f0*/  UMOV UR23, UR11 ;  /* 0x0000000b00177c82 */ /* 0x000fe20008000000 */
[----:B------:R-:W-:Y:S01]  /*4900*/  STS.U16 [R252+UR12+0xb80], R229 ;  /* 0x000b80e5fc007988 */ /* 0x000fe2000800040c */
[----:B0-----:R-:W0:Y:S03]  /*4910*/  LDC R5, c[0x0][0x238] ;  /* 0x00008e00ff057b82 */ /* 0x001e260000000800 */
[----:B------:R-:W-:Y:S04]  /*4920*/  STS.U16 [R252+UR12+0xf80], R228 ;  /* 0x000f80e4fc007988 */ /* 0x000fe8000800040c */
[----:B------:R-:W-:Y:S04]  /*4930*/  STS.U16 [R3+UR12+0x2000], R227 ;  /* 0x002000e303007988 */ /* 0x000fe8000800040c */
[----:B------:R-:W-:Y:S04]  /*4940*/  STS.U16 [R3+UR12+0x2200], R226 ;  /* 0x002200e203007988 */ /* 0x000fe8000800040c */
[----:B------:R-:W-:Y:S04]  /*4950*/  STS.U16 [R3+UR12+0x2400], R225 ;  /* 0x002400e103007988 */ /* 0x000fe8000800040c */
[----:B--2---:R-:W-:Y:S04]  /*4960*/  STS.U16 [R3+UR12+0x2600], R224 ;  /* 0x002600e003007988 */ /* 0x004fe8000800040c */
[----:B----4-:R-:W-:Y:S04]  /*4970*/  STS.U16 [R3+UR12+0x2800], R155 ;  /* 0x0028009b03007988 */ /* 0x010fe8000800040c */
[----:B------:R-:W-:Y:S04]  /*4980*/  STS.U16 [R3+UR12+0x2a00], R154 ;  /* 0x002a009a03007988 */ /* 0x000fe8000800040c */
[----:B---3--:R-:W-:Y:S04]  /*4990*/  STS.U16 [R3+UR12+0x2c00], R153 ;  /* 0x002c009903007988 */ /* 0x008fe8000800040c */
[----:B------:R-:W-:Y:S04]  /*49a0*/  STS.U16 [R3+UR12+0x2e00], R152 ;  /* 0x002e009803007988 */ /* 0x000fe8000800040c */
[----:B------:R-:W-:Y:S04]  /*49b0*/  STS.U16 [R3+UR12+0x3000], R23 ;  /* 0x0030001703007988 */ /* 0x000fe8000800040c */
[----:B------:R-:W-:Y:S04]  /*49c0*/  STS.U16 [R3+UR12+0x3200], R22 ;  /* 0x0032001603007988 */ /* 0x000fe8000800040c */
[----:B------:R-:W-:Y:S04]  /*49d0*/  STS.U16 [R3+UR12+0x3400], R21 ;  /* 0x0034001503007988 */ /* 0x000fe8000800040c */
[----:B-----5:R-:W-:Y:S04]  /*49e0*/  STS.U16 [R3+UR12+0x3600], R20 ;  /* 0x0036001403007988 */ /* 0x020fe8000800040c */
[----:B------:R-:W-:Y:S04]  /*49f0*/  STS.U16 [R3+UR12+0x3800], R234 ;  /* 0x003800ea03007988 */ /* 0x000fe8000800040c */
        /* <DEDUP_REMOVED lines=13> */
[----:B------:R1:W-:Y:S04]  /*4ad0*/  STS.U16 [R249+UR12+0x3500], R9 ;  /* 0x00350009f9007988 */ /* 0x0003e8000800040c */
[----:B------:R-:W-:Y:S04]  /*4ae0*/  STS.U16 [R249+UR12+0x3700], R233 ;  /* 0x003700e9f9007988 */ /* 0x000fe8000800040c */
[----:B------:R-:W-:Y:S04]  /*4af0*/  STS.U16 [R249+UR12+0x3900], R235 ;  /* 0x003900ebf9007988 */ /* 0x000fe8000800040c */
[----:B------:R-:W-:Y:S04]  /*4b00*/  STS.U16 [R249+UR12+0x3b00], R238 ;  /* 0x003b00eef9007988 */ /* 0x000fe8000800040c */
[----:B------:R-:W-:Y:S04]  /*4b10*/  STS.U16 [R249+UR12+0x3d00], R240 ;  /* 0x003d00f0f9007988 */ /* 0x000fe8000800040c */
[----:B------:R2:W-:Y:S01]  /*4b20*/  STS.U16 [R249+UR12+0x3f00], R243 ;  /* 0x003f00f3f9007988 */ /* 0x0005e2000800040c */
[----:B------:R3:W-:Y:S06]  /*4b30*/  MEMBAR.ALL.CTA ;  /* 0x0000000000007992 */ /* 0x0007ec0000008000 */
[----:B---3--:R-:W3:Y:S02]  /*4b40*/  FENCE.VIEW.ASYNC.S ;  /* 0x00000000000073c6 */ /* 0x008ee40000000000 */
[----:B---3--:R-:W-:Y:S06]  /*4b50*/  BAR.SYNC.DEFER_BLOCKING 0x0 ;  /* 0x0000000000007b1d */ /* 0x008fec0000010000 */
[----:B------:R-:W-:-:S06]  /*4b60*/  WARPGROUP.ARRIVE ;  /* 0x00000000000079c5 */ /* 0x000fcc0000000000 */
[----:B------:R-:W-:-:S12]  /*4b70*/  HGMMA.64x128x16.F32.BF16 R88, gdesc[UR4].tnspA, R88 ;  /* 0x21e00000045879f0 */ /* 0x000fd80008701858 */
[----:B------:R-:W-:-:S12]  /*4b80*/  HGMMA.64x128x16.F32.BF16 R88, gdesc[UR8].tnspA, R88 ;  /* 0x21e00000085879f0 */ /* 0x000fd80008701858 */
[----:B------:R-:W-:Y:S01]  /*4b90*/  HGMMA.64x128x16.F32.BF16 R24, gdesc[UR16].tnspA, R24 ;  /* 0x21e00000101879f0 */ /* 0x000fe20008701818 */
[----:B-1----:R-:W-:-:S04]  /*4ba0*/  IMAD.WIDE R8, R242, 0x2, R194 ;  /* 0x00000002f2087825 */ /* 0x002fc800078e02c2 */
[----:B------:R-:W-:Y:S02]  /*4bb0*/  IMAD.MOV.U32 R195, RZ, RZ, R8 ;  /* 0x000000ffffc37224 */ /* 0x000fe400078e0008 */
[----:B------:R-:W-:Y:S02]  /*4bc0*/  IMAD.MOV.U32 R194, RZ, RZ, R9 ;  /* 0x000000ffffc27224 */ /* 0x000fe400078e0009 */
[----:B------:R-:W-:-:S04]  /*4bd0*/  IMAD.WIDE R8, R242, 0x2, R188 ;  /* 0x00000002f2087825 */ /* 0x000fc800078e02bc */
[----:B------:R-:W-:Y:S02]  /*4be0*/  IMAD.MOV.U32 R189, RZ, RZ, R8 ;  /* 0x000000ffffbd7224 */ /* 0x000fe400078e0008 */
[----:B------:R-:W-:Y:S02]  /*4bf0*/  IMAD.MOV.U32 R188, RZ, RZ, R9 ;  /* 0x000000ffffbc7224 */ /* 0x000fe400078e0009 */
[----:B------:R-:W-:Y:S01]  /*4c00*/  IMAD.WIDE R8, R242, 0x2, R182 ;  /* 0x00000002f2087825 */ /* 0x000fe200078e02b6 */
[----:B------:R-:W-:Y:S03]  /*4c10*/  HGMMA.64x128x16.F32.BF16 R24, gdesc[UR20].tnspA, R24, gsb0 ;  /* 0x21e00000141879f0 */ /* 0x000fe60008001818 */
[----:B------:R-:W-:Y:S02]  /*4c20*/  IMAD.MOV.U32 R183, RZ, RZ, R8 ;  /* 0x000000ffffb77224 */ /* 0x000fe400078e0008 */
[----:B------:R-:W-:-:S02]  /*4c30*/  IMAD.MOV.U32 R182, RZ, RZ, R9 ;  /* 0x000000ffffb67224 */ /* 0x000fc400078e0009 */
[----:B------:R-:W-:Y:S02]  /*4c40*/  VIADD R6, R6, 0xffffffff ;  /* 0xffffffff06067836 */ /* 0x000fe40000000000 */
[----:B------:R-:W-:-:S04]  /*4c50*/  IMAD.WIDE R10, R242, 0x2, R190 ;  /* 0x00000002f20a7825 */ /* 0x000fc800078e02be */
[----:B------:R-:W-:Y:S01]  /*4c60*/  IMAD.WIDE R8, R242, 0x2, R178 ;  /* 0x00000002f2087825 */ /* 0x000fe200078e02b2 */
[----:B------:R-:W-:-:S03]  /*4c70*/  ISETP.NE.U32.AND P0, PT, R6, RZ, PT ;  /* 0x000000ff0600720c */ /* 0x000fc60003f05070 */
[----:B------:R-:W-:Y:S02]  /*4c80*/  IMAD.MOV.U32 R191, RZ, RZ, R10 ;  /* 0x000000ffffbf7224 */ /* 0x000fe400078e000a */
[----:B------:R-:W-:Y:S02]  /*4c90*/  IMAD.MOV.U32 R190, RZ, RZ, R11 ;  /* 0x000000ffffbe7224 */ /* 0x000fe400078e000b */
[----:B------:R-:W-:Y:S02]  /*4ca0*/  IMAD.MOV.U32 R179, RZ, RZ, R8 ;  /* 0x000000ffffb37224 */ /* 0x000fe400078e0008 */
[----:B------:R-:W-:Y:S02]  /*4cb0*/  IMAD.MOV.U32 R178, RZ, RZ, R9 ;  /* 0x000000ffffb27224 */ /* 0x000fe400078e0009 */
[----:B------:R-:W-:-:S04]  /*4cc0*/  IMAD.WIDE R12, R242, 0x2, R192 ;  /* 0x00000002f20c7825 */ /* 0x000fc800078e02c0 */
[----:B------:R-:W-:-:S04]  /*4cd0*/  IMAD.WIDE R10, R242, 0x2, R186 ;  /* 0x00000002f20a7825 */ /* 0x000fc800078e02ba */
[----:B------:R-:W-:-:S04]  /*4ce0*/  IMAD.WIDE R8, R242, 0x2, R172 ;  /* 0x00000002f2087825 */ /* 0x000fc800078e02ac */
[----:B------:R-:W-:-:S04]  /*4cf0*/  IMAD.WIDE R216, R242, 0x2, R216 ;  /* 0x00000002f2d87825 */ /* 0x000fc800078e02d8 */
[----:B------:R-:W-:Y:S02]  /*4d00*/  IMAD.MOV.U32 R193, RZ, RZ, R12 ;  /* 0x000000ffffc17224 */ /* 0x000fe400078e000c */
[----:B------:R-:W-:Y:S02]  /*4d10*/  IMAD.MOV.U32 R192, RZ, RZ, R13 ;  /* 0x000000ffffc07224 */ /* 0x000fe400078e000d */
[----:B------:R-:W-:Y:S02]  /*4d20*/  IMAD.MOV.U32 R187, RZ, RZ, R10 ;  /* 0x000000ffffbb7224 */ /* 0x000fe400078e000a */
[----:B------:R-:W-:Y:S02]  /*4d30*/  IMAD.MOV.U32 R186, RZ, RZ, R11 ;  /* 0x000000ffffba7224 */ /* 0x000fe400078e000b */
[----:B------:R-:W-:Y:S02]  /*4d40*/  IMAD.MOV.U32 R173, RZ, RZ, R8 ;  /* 0x000000ffffad7224 */ /* 0x000fe400078e0008 */
[----:B------:R-:W-:-:S02]  /*4d50*/  IMAD.MOV.U32 R172, RZ, RZ, R9 ;  /* 0x000000ffffac7224 */ /* 0x000fc400078e0009 */
[----:B------:R-:W-:-:S04]  /*4d60*/  IMAD.WIDE R212, R242, 0x2, R212 ;  /* 0x00000002f2d47825 */ /* 0x000fc800078e02d4 */
        /* <DEDUP_REMOVED lines=8> */
[----:B--2---:R-:W-:Y:S02]  /*4df0*/  IMAD.MOV.U32 R243, RZ, RZ, R217 ;  /* 0x000000fffff37224 */ /* 0x004fe400078e00d9 */
[----:B------:R-:W-:-:S04]  /*4e00*/  IMAD.WIDE R200, R242, 0x2, R200 ;  /* 0x00000002f2c87825 */ /* 0x000fc800078e02c8 */
[----:B------:R-:W-:-:S04]  /*4e10*/  IMAD.WIDE R218, R242, 0x2, R218 ;  /* 0x00000002f2da7825 */ /* 0x000fc800078e02da */
[----:B------:R-:W-:-:S04]  /*4e20*/  IMAD.WIDE R214, R242, 0x2, R214 ;  /* 0x00000002f2d67825 */ /* 0x000fc800078e02d6 */
[----:B------:R-:W-:-:S04]  /*4e30*/  IMAD.WIDE R210, R242, 0x2, R210 ;  /* 0x00000002f2d27825 */ /* 0x000fc800078e02d2 */
[----:B------:R-:W-:Y:S02]  /*4e40*/  IMAD.MOV.U32 R238, RZ, RZ, R213 ;  /* 0x000000ffffee7224 */ /* 0x000fe400078e00d5 */
[----:B------:R-:W-:Y:S02]  /*4e50*/  IMAD.MOV.U32 R217, RZ, RZ, R209 ;  /* 0x000000ffffd97224 */ /* 0x000fe400078e00d1 */
        /* <DEDUP_REMOVED lines=8> */
[----:B------:R-:W-:Y:S02]  /*4ee0*/  IMAD.MOV.U32 R213, RZ, RZ, R207 ;  /* 0x000000ffffd57224 */ /* 0x000fe400078e00cf */
[----:B------:R-:W-:Y:S02]  /*4ef0*/  IMAD.MOV.U32 R209, RZ, RZ, R205 ;  /* 0x000000ffffd17224 */ /* 0x000fe400078e00cd */
[----:B------:R-:W-:Y:S01]  /*4f00*/  IMAD.WIDE R12, R242, 0x2, R176 ;  /* 0x00000002f20c7825 */ /* 0x000fe200078e02b0 */
[----:B------:R-:W-:-:S03]  /*4f10*/  WARPGROUP.DEPBAR.LE gsb0, 0x0 ;  /* 0x00008000000079c5 */ /* 0x000fc60000010000 */
[----:B------:R-:W-:-:S04]  /*4f20*/  IMAD.WIDE R10, R242, 0x2, R174 ;  /* 0x00000002f20a7825 */ /* 0x000fc800078e02ae */
[----:B0-----:R-:W-:Y:S02]  /*4f30*/  IMAD.SHL.U32 R5, R5, 0x20, RZ ;  /* 0x0000002005057824 */ /* 0x001fe400078e00ff */
        /* <DEDUP_REMOVED lines=26> */
[----:B------:R-:W-:-:S04]  /*50e0*/  IMAD.WIDE R158, R242, 0x2, R158 ;  /* 0x00000002f29e7825 */ /* 0x000fc800078e029e */
[----:B------:R-:W-:-:S04]  /*50f0*/  IMAD.WIDE R160, R242, 0x2, R160 ;  /* 0x00000002f2a07825 */ /* 0x000fc800078e02a0 */
[----:B------:R-:W-:-:S04]  /*5100*/  IMAD.WIDE R164, R242, 0x2, R164 ;  /* 0x00000002f2a47825 */ /* 0x000fc800078e02a4 */
[----:B------:R-:W-:-:S04]  /*5110*/  IMAD.WIDE R166, R242, 0x2, R166 ;  /* 0x00000002f2a67825 */ /* 0x000fc800078e02a6 */
[----:B------:R-:W-:-:S04]  /*5120*/  IMAD.WIDE R170, R242, 0x2, R170 ;  /* 0x00000002f2aa7825 */ /* 0x000fc800078e02aa */
[----:B------:R-:W-:-:S04]  /*5130*/  IMAD.WIDE R162, R5, 0x2, R162 ;  /* 0x0000000205a27825 */ /* 0x000fc800078e02a2 */
[----:B------:R-:W-:Y:S02]  /*5140*/  IMAD.MOV.U32 R169, RZ, RZ, R8 ;  /* 0x000000ffffa97224 */ /* 0x000fe400078e0008 */
[----:B------:R-:W-:Y:S02]  /*5150*/  IMAD.MOV.U32 R168, RZ, RZ, R9 ;  /* 0x000000ffffa87224 */ /* 0x000fe400078e0009 */
[----:B------:R-:W-:Y:S01]  /*5160*/  VIADD R4, R4, 0xffffffe0 ;  /* 0xffffffe004047836 */ /* 0x000fe20000000000 */
[----:B------:R-:W-:Y:S06]  /*5170*/  @P0 BRA `(.L_x_1) ;  /* 0xffffffdc00840947 */ /* 0x000fec000383ffff */
[----:B------:R-:W-:Y:S02]  /*5180*/  F2FP.BF16.F32.PACK_AB R67, R67, R66 ;  /* 0x000000424343723e */ /* 0x000fe400000010ff */
[----:B------:R-:W-:Y:S02]  /*5190*/  F2FP.BF16.F32.PACK_AB R66, R65, R64 ;  /* 0x000000404142723e */ /* 0x000fe400000010ff */
[----:B------:R-:W-:Y:S02]  /*51a0*/  F2FP.BF16.F32.PACK_AB R64, R129, R128 ;  /* 0x000000808140723e */ /* 0x000fe400000010ff */
[----:B------:R-:W-:Y:S02]  /*51b0*/  F2FP.BF16.F32.PACK_AB R128, R125, R124 ;  /* 0x0000007c7d80723e */ /* 0x000fe400000010ff */
[----:B------:R-:W-:Y:S02]  /*51c0*/  F2FP.BF16.F32.PACK_AB R87, R87, R86 ;  /* 0x000000565757723e */ /* 0x000fe400000010ff */
[----:B------:R-:W-:-:S02]  /*51d0*/  F2FP.BF16.F32.PACK_AB R83, R83, R82 ;  /* 0x000000525353723e */ /* 0x000fc400000010ff */
        /* <DEDUP_REMOVED lines=57> */
[----:B------:R-:W-:-:S07]  /*5570*/  F2FP.BF16.F32.PACK_AB R24, R89, R88 ;  /* 0x000000585918723e */ /* 0x000fce00000010ff */
.L_x_0:
[----:B------:R-:W0:Y:S01]  /*5580*/  S2R R4, SR_TID.X ;  /* 0x0000000000047919 */ /* 0x000e220000002100 */
[----:B------:R-:W-:Y:S01]  /*5590*/  LEA R251, R251, UR12, 0x4 ;  /* 0x0000000cfbfb7c11 */ /* 0x000fe2000f8e20ff */
[----:B------:R-:W-:Y:S01]  /*55a0*/  ULDC.64 UR4, c[0x0][0x228] ;  /* 0x00008a0000047ab9 */ /* 0x000fe20000000a00 */
[----:B------:R-:W-:Y:S01]  /*55b0*/  VIADD R5, R0, 0x1 ;  /* 0x0000000100057836 */ /* 0x000fe20000000000 */
[----:B------:R-:W-:Y:S01]  /*55c0*/  BAR.SYNC.DEFER_BLOCKING 0x0 ;  /* 0x0000000000007b1d */ /* 0x000fe20000010000 */
[----:B------:R-:W-:-:S04]  /*55d0*/  ISETP.GE.AND P0, PT, R250, UR4, PT ;  /* 0x00000004fa007c0c */ /* 0x000fc8000bf06270 */
[C---:B------:R-:W-:Y:S01]  /*55e0*/  ISETP.LT.AND P5, PT, R0.reuse, UR5, !P0 ;  /* 0x0000000500007c0c */ /* 0x040fe2000c7a1270 */
[----:B------:R-:W-:Y:S01]  /*55f0*/  ULDC UR6, c[0x0][0x22c] ;  /* 0x00008b0000067ab9 */ /* 0x000fe20000000800 */
[----:B------:R-:W-:Y:S01]  /*5600*/  ULDC UR4, c[0x0][0x22c] ;  /* 0x00008b0000047ab9 */ /* 0x000fe20000000800 */
[----:B------:R-:W-:Y:S01]  /*5610*/  ISETP.LT.AND P4, PT, R5, UR6, !P0 ;  /* 0x0000000605007c0c */ /* 0x000fe2000c781270 */
[----:B------:R-:W-:Y:S01]  /*5620*/  VIADD R5, R0, 0x2 ;  /* 0x0000000200057836 */ /* 0x000fe20000000000 */
[----:B------:R-:W-:Y:S01]  /*5630*/  ULDC UR6, c[0x0][0x22c] ;  /* 0x00008b0000067ab9 */ /* 0x000fe20000000800 */
[----:B------:R-:W-:-:S03]  /*5640*/  ULDC UR5, c[0x0][0x22c] ;  /* 0x00008b0000057ab9 */ /* 0x000fc60000000800 */
[----:B------:R-:W-:Y:S01]  /*5650*/  ISETP.LT.AND P2, PT, R5, UR4, !P0 ;  /* 0x0000000405007c0c */ /* 0x000fe2000c741270 */
[----:B------:R-:W-:Y:S01]  /*5660*/  ULDC UR4, c[0x0][0x22c] ;  /* 0x00008b0000047ab9 */ /* 0x000fe20000000800 */
[C---:B0-----:R-:W-:Y:S02]  /*5670*/  IMAD.SHL.U32 R2, R4.reuse, 0x10, RZ ;  /* 0x0000001004027824 */ /* 0x041fe400078e00ff */
[----:B------:R-:W-:-:S03]  /*5680*/  IMAD.SHL.U32 R3, R4, 0x40, RZ ;  /* 0x0000004004037824 */ /* 0x000fc600078e00ff */
[----:B------:R-:W-:Y:S02]  /*5690*/  LOP3.LUT R2, R2, 0xf0, RZ, 0xc0, !PT ;  /* 0x000000f002027812 */ /* 0x000fe400078ec0ff */
[----:B------:R-:W-:-:S04]  /*56a0*/  LOP3.LUT R3, R3, 0x400, RZ, 0xc0, !PT ;  /* 0x0000040003037812 */ /* 0x000fc800078ec0ff */
[----:B------:R-:W-:Y:S01]  /*56b0*/  IADD3 R3, R3, UR12, R2 ;  /* 0x0000000c03037c10 */ /* 0x000fe2000fffe002 */
[----:B------:R-:W-:Y:S02]  /*56c0*/  IMAD.SHL.U32 R2, R4, 0x8, RZ ;  /* 0x0000000804027824 */ /* 0x000fe400078e00ff */
[----:B------:R-:W-:-:S03]  /*56d0*/  VIADD R4, R0, 0x3 ;  /* 0x0000000300047836 */ /* 0x000fc60000000000 */
[----:B------:R-:W-:Y:S02]  /*56e0*/  LOP3.LUT R2, R2, 0x300, RZ, 0xc0, !PT ;  /* 0x0000030002027812 */ /* 0x000fe400078ec0ff */
[----:B------:R-:W-:Y:S01]  /*56f0*/  ISETP.LT.AND P1, PT, R4, UR6, !P0 ;  /* 0x0000000604007c0c */ /* 0x000fe2000c721270 */
[----:B------:R-:W-:Y:S01]  /*5700*/  VIADD R4, R0, 0x4 ;  /* 0x0000000400047836 */ /* 0x000fe20000000000 */
[----:B------:R-:W-:Y:S01]  /*5710*/  ULDC.64 UR6, c[0x0][0x220] ;  /* 0x0000880000067ab9 */ /* 0x000fe20000000a00 */
[----:B------:R-:W-:-:S03]  /*5720*/  IMAD.IADD R88, R2, 0x1, R3 ;  /* 0x0000000102587824 */ /* 0x000fc600078e0203 */
[----:B------:R-:W-:Y:S01]  /*5730*/  ISETP.LT.AND P3, PT, R4, UR4, !P0 ;  /* 0x0000000404007c0c */ /* 0x000fe2000c761270 */
[----:B------:R-:W-:Y:S01]  /*5740*/  ULDC UR4, c[0x0][0x244] ;  /* 0x0000910000047ab9 */ /* 0x000fe20000000800 */
[----:B------:R-:W-:Y:S01]  /*5750*/  STSM.16.M88.4 [R88], R24 ;  /* 0x0000001858007844 */ /* 0x000fe20000000200 */
[----:B------:R-:W-:Y:S01]  /*5760*/  IMAD R3, R250, UR4, RZ ;  /* 0x00000004fa037c24 */ /* 0x000fe2000f8e02ff */
[----:B------:R-:W-:Y:S01]  /*5770*/  ULDC UR4, c[0x0][0x248] ;  /* 0x0000920000047ab9 */ /* 0x000fe20000000800 */
[----:B------:R-:W-:Y:S03]  /*5780*/  BAR.SYNC.DEFER_BLOCKING 0x0 ;  /* 0x0000000000007b1d */ /* 0x000fe60000010000 */
[----:B------:R-:W-:-:S04]  /*5790*/  LEA R2, P6, R3, UR6, 0x1 ;  /* 0x0000000603027c11 */ /* 0x000fc8000f8c08ff */
[----:B------:R-:W-:Y:S01]  /*57a0*/  LEA.HI.X.SX32 R3, R3, UR7, 0x1, P6 ;  /* 0x0000000703037c11 */ /* 0x000fe2000b0f0eff */
[----:B------:R-:W-:Y:S01]  /*57b0*/  ULDC UR6, c[0x0][0x248] ;  /* 0x0000920000067ab9 */ /* 0x000fe20000000800 */
[----:B------:R-:W-:Y:S01]  /*57c0*/  ULDC UR7, c[0x0][0x22c] ;  /* 0x00008b0000077ab9 */ /* 0x000fe20000000800 */
[----:B------:R-:W0:Y:S01]  /*57d0*/  LDS.128 R60, [R251] ;  /* 0x00000000fb3c7984 */ /* 0x000e220000000c00 */
[----:B------:R-:W-:Y:S06]  /*57e0*/  BAR.SYNC.DEFER_BLOCKING 0x0 ;  /* 0x0000000000007b1d */ /* 0x000fec0000010000 */
[----:B------:R-:W-:Y:S02]  /*57f0*/  STSM.16.M88.4 [R88], R28 ;  /* 0x0000001c58007844 */ /* 0x000fe40000000200 */
[----:B------:R-:W-:Y:S06]  /*5800*/  BAR.SYNC.DEFER_BLOCKING 0x0 ;  /* 0x0000000000007b1d */ /* 0x000fec0000010000 */
[----:B------:R-:W1:Y:S02]  /*5810*/  LDS.128 R56, [R251] ;  /* 0x00000000fb387984 */ /* 0x000e640000000c00 */
[----:B------:R-:W-:Y:S06]  /*5820*/  BAR.SYNC.DEFER_BLOCKING 0x0 ;  /* 0x0000000000007b1d */ /* 0x000fec0000010000 */
[----:B------:R-:W-:Y:S02]  /*5830*/  STSM.16.M88.4 [R88], R32 ;  /* 0x0000002058007844 */ /* 0x000fe40000000200 */
[----:B------:R-:W-:Y:S06]  /*5840*/  BAR.SYNC.DEFER_BLOCKING 0x0 ;  /* 0x0000000000007b1d */ /* 0x000fec0000010000 */
[----:B------:R-:W2:Y:S02]  /*5850*/  LDS.128 R52, [R251] ;  /* 0x00000000fb347984 */ /* 0x000ea40000000c00 */
[----:B------:R-:W-:Y:S06]  /*5860*/  BAR.SYNC.DEFER_BLOCKING 0x0 ;  /* 0x0000000000007b1d */ /* 0x000fec0000010000 */
[----:B------:R-:W-:Y:S02]  /*5870*/  STSM.16.M88.4 [R88], R36 ;  /* 0x0000002458007844 */ /* 0x000fe40000000200 */
[----:B------:R-:W-:Y:S06]  /*5880*/  BAR.SYNC.DEFER_BLOCKING 0x0 ;  /* 0x0000000000007b1d */ /* 0x000fec0000010000 */
[----:B------:R-:W3:Y:S02]  /*5890*/  LDS.128 R48, [R251] ;  /* 0x00000000fb307984 */ /* 0x000ee40000000c00 */
[----:B------:R-:W-:Y:S06]  /*58a0*/  BAR.SYNC.DEFER_BLOCKING 0x0 ;  /* 0x0000000000007b1d */ /* 0x000fec0000010000 */
[----:B------:R-:W-:Y:S02]  /*58b0*/  STSM.16.M88.4 [R88], R40 ;  /* 0x0000002858007844 */ /* 0x000fe40000000200 */
[----:B------:R-:W-:Y:S06]  /*58c0*/  BAR.SYNC.DEFER_BLOCKING 0x0 ;  /* 0x0000000000007b1d */ /* 0x000fec0000010000 */
[----:B------:R-:W4:Y:S02]  /*58d0*/  LDS.128 R16, [R251] ;  /* 0x00000000fb107984 */ /* 0x000f240000000c00 */
[----:B------:R-:W-:Y:S06]  /*58e0*/  BAR.SYNC.DEFER_BLOCKING 0x0 ;  /* 0x0000000000007b1d */ /* 0x000fec0000010000 */
[----:B------:R-:W-:Y:S02]  /*58f0*/  STSM.16.M88.4 [R88], R44 ;  /* 0x0000002c58007844 */ /* 0x000fe40000000200 */
[----:B------:R-:W-:Y:S06]  /*5900*/  BAR.SYNC.DEFER_BLOCKING 0x0 ;  /* 0x0000000000007b1d */ /* 0x000fec0000010000 */
[----:B------:R-:W5:Y:S02]  /*5910*/  LDS.128 R12, [R251] ;  /* 0x00000000fb0c7984 */ /* 0x000f640000000c00 */
        /* <DEDUP_REMOVED lines=17> */
[----:B------:R0:W-:Y:S02]  /*5a30*/  STSM.16.M88.4 [R88], R64 ;  /* 0x0000004058007844 */ /* 0x0001e40000000200 */
[----:B------:R-:W-:Y:S01]  /*5a40*/  BAR.SYNC.DEFER_BLOCKING 0x0 ;  /* 0x0000000000007b1d */ /* 0x000fe20000010000 */
[----:B0-----:R-:W-:-:S04]  /*5a50*/  IMAD R65, R0, UR4, RZ ;  /* 0x0000000400417c24 */ /* 0x001fc8000f8e02ff */
[C---:B------:R-:W-:Y:S01]  /*5a60*/  VIADD R67, R65.reuse, UR4 ;  /* 0x0000000441437c36 */ /* 0x040fe20008000000 */
[----:B------:R-:W-:-:S04]  /*5a70*/  LEA R64, P6, R65, R2, 0x1 ;  /* 0x0000000241407211 */ /* 0x000fc800078c08ff */
[----:B------:R-:W-:Y:S02]  /*5a80*/  LEA.HI.X.SX32 R65, R65, R3, 0x1, P6 ;  /* 0x0000000341417211 */ /* 0x000fe400030f0eff */
[----:B------:R-:W-:Y:S01]  /*5a90*/  LEA R66, P6, R67, R2, 0x1 ;  /* 0x0000000243427211 */ /* 0x000fe200078c08ff */
[----:B------:R-:W0:Y:S01]  /*5aa0*/  LDS.128 R28, [R251] ;  /* 0x00000000fb1c7984 */ /* 0x000e220000000c00 */
[----:B------:R-:W-:Y:S06]  /*5ab0*/  BAR.SYNC.DEFER_BLOCKING 0x0 ;  /* 0x0000000000007b1d */ /* 0x000fec0000010000 */
[----:B------:R1:W-:Y:S02]  /*5ac0*/  STSM.16.M88.4 [R88], R68 ;  /* 0x0000004458007844 */ /* 0x0003e40000000200 */
[----:B------:R-:W-:Y:S01]  /*5ad0*/  BAR.SYNC.DEFER_BLOCKING 0x0 ;  /* 0x0000000000007b1d */ /* 0x000fe20000010000 */
[----:B-1----:R-:W-:-:S02]  /*5ae0*/  VIADD R68, R0, 0x5 ;  /* 0x0000000500447836 */ /* 0x002fc40000000000 */
[C---:B------:R-:W-:Y:S01]  /*5af0*/  VIADD R70, R67.reuse, UR4 ;  /* 0x0000000443467c36 */ /* 0x040fe20008000000 */
[----:B------:R-:W-:Y:S01]  /*5b00*/  LEA.HI.X.SX32 R67, R67, R3, 0x1, P6 ;  /* 0x0000000343437211 */ /* 0x000fe200030f0eff */
[----:B------:R-:W-:Y:S01]  /*5b10*/  VIADD R71, R0, 0x6 ;  /* 0x0000000600477836 */ /* 0x000fe20000000000 */
[----:B------:R-:W-:Y:S02]  /*5b20*/  LDS.128 R32, [R251] ;  /* 0x00000000fb207984 */ /* 0x000fe40000000c00 */
[----:B------:R-:W-:Y:S06]  /*5b30*/  BAR.SYNC.DEFER_BLOCKING 0x0 ;  /* 0x0000000000007b1d */ /* 0x000fec0000010000 */
[----:B------:R1:W-:Y:S02]  /*5b40*/  STSM.16.M88.4 [R88], R72 ;  /* 0x0000004858007844 */ /* 0x0003e40000000200 */
[----:B------:R-:W-:Y:S01]  /*5b50*/  BAR.SYNC.DEFER_BLOCKING 0x0 ;  /* 0x0000000000007b1d */ /* 0x000fe20000010000 */
[----:B-1----:R-:W-:-:S05]  /*5b60*/  PRMT R72, R60, 0x7632, R72 ;  /* 0x000076323c487816 */ /* 0x002fca0000000048 */
[----:B------:R-:W-:Y:S02]  /*5b70*/  LDS.128 R36, [R251] ;  /* 0x00000000fb247984 */ /* 0x000fe40000000c00 */
[----:B------:R-:W-:Y:S06]  /*5b80*/  BAR.SYNC.DEFER_BLOCKING 0x0 ;  /* 0x0000000000007b1d */ /* 0x000fec0000010000 */
[----:B------:R-:W-:Y:S02]  /*5b90*/  STSM.16.M88.4 [R88], R76 ;  /* 0x0000004c58007844 */ /* 0x000fe40000000200 */
[----:B------:R-:W-:Y:S06]  /*5ba0*/  BAR.SYNC.DEFER_BLOCKING 0x0 ;  /* 0x0000000000007b1d */ /* 0x000fec0000010000 */
[----:B------:R-:W-:Y:S02]  /*5bb0*/  LDS.128 R40, [R251] ;  /* 0x00000000fb287984 */ /* 0x000fe40000000c00 */
[----:B------:R-:W-:Y:S06]  /*5bc0*/  BAR.SYNC.DEFER_BLOCKING 0x0 ;  /* 0x0000000000007b1d */ /* 0x000fec0000010000 */
[----:B------:R-:W-:Y:S02]  /*5bd0*/  STSM.16.M88.4 [R88], R80 ;  /* 0x0000005058007844 */ /* 0x000fe40000000200 */
[----:B------:R-:W-:Y:S06]  /*5be0*/  BAR.SYNC.DEFER_BLOCKING 0x0 ;  /* 0x0000000000007b1d */ /* 0x000fec0000010000 */
[----:B------:R-:W1:Y:S02]  /*5bf0*/  LDS.128 R44, [R251] ;  /* 0x00000000fb2c7984 */ /* 0x000e640000000c00 */
[----:B------:R-:W-:Y:S06]  /*5c00*/  BAR.SYNC.DEFER_BLOCKING 0x0 ;  /* 0x0000000000007b1d */ /* 0x000fec0000010000 */
[----:B------:R-:W-:Y:S02]  /*5c10*/  STSM.16.M88.4 [R88], R84 ;  /* 0x0000005458007844 */ /* 0x000fe40000000200 */
[----:B------:R-:W-:Y:S06]  /*5c20*/  BAR.SYNC.DEFER_BLOCKING 0x0 ;  /* 0x0000000000007b1d */ /* 0x000fec0000010000 */
[----:B------:R2:W-:Y:S01]  /*5c30*/  @P5 STG.E.U16 desc[UR14][R64.64], R60 ;  /* 0x0000003c40005986 */ /* 0x0005e2000c10150e */
[----:B------:R-:W-:Y:S01]  /*5c40*/  ISETP.LT.AND P5, PT, R68, UR5, !P0 ;  /* 0x0000000544007c0c */ /* 0x000fe2000c7a1270 */
[----:B------:R-:W-:Y:S01]  /*5c50*/  ULDC UR5, c[0x0][0x22c] ;  /* 0x00008b0000057ab9 */ /* 0x000fe20000000800 */
[C---:B------:R-:W-:Y:S01]  /*5c60*/  LEA R68, P6, R70.reuse, R2, 0x1 ;  /* 0x0000000246447211 */ /* 0x040fe200078c08ff */
[----:B------:R3:W-:Y:S01]  /*5c70*/  @P4 STG.E.U16 desc[UR14][R66.64], R72 ;  /* 0x0000004842004986 */ /* 0x0007e2000c10150e */
[----:B------:R-:W-:Y:S01]  /*5c80*/  ISETP.LT.AND P4, PT, R71, UR5, !P0 ;  /* 0x0000000547007c0c */ /* 0x000fe2000c781270 */
[----:B------:R-:W-:Y:S01]  /*5c90*/  ULDC UR5, c[0x0][0x22c] ;  /* 0x00008b0000057ab9 */ /* 0x000fe20000000800 */
[C---:B------:R-:W-:Y:S01]  /*5ca0*/  LEA.HI.X.SX32 R69, R70.reuse, R3, 0x1, P6 ;  /* 0x0000000346457211 */ /* 0x040fe200030f0eff */
[----:B------:R-:W-:Y:S01]  /*5cb0*/  VIADD R70, R70, UR4 ;  /* 0x0000000446467c36 */ /* 0x000fe20008000000 */
[----:B------:R-:W-:Y:S01]  /*5cc0*/  PRMT R71, R61, 0x7632, R71 ;  /* 0x000076323d477816 */ /* 0x000fe20000000047 */
[----:B------:R-:W1:Y:S01]  /*5cd0*/  LDS.128 R248, [R251] ;  /* 0x00000000fbf87984 */ /* 0x000e620000000c00 */
[----:B--2---:R-:W-:-:S02]  /*5ce0*/  VIADD R65, R0, 0x7 ;  /* 0x0000000700417836 */ /* 0x004fc40000000000 */
[CC--:B------:R-:W-:Y:S01]  /*5cf0*/  LEA R64, P6, R70.reuse, R2.reuse, 0x1 ;  /* 0x0000000246407211 */ /* 0x0c0fe200078c08ff */
[C---:B------:R-:W-:Y:S01]  /*5d00*/  VIADD R60, R70.reuse, UR4 ;  /* 0x00000004463c7c36 */ /* 0x040fe20008000000 */
[----:B------:R2:W-:Y:S01]  /*5d10*/  @P2 STG.E.U16 desc[UR14][R68.64], R61 ;  /* 0x0000003d44002986 */ /* 0x0005e2000c10150e */
[----:B------:R-:W-:Y:S01]  /*5d20*/  ISETP.LT.AND P2, PT, R65, UR5, !P0 ;  /* 0x0000000541007c0c */ /* 0x000fe2000c741270 */
[----:B------:R-:W-:Y:S01]  /*5d30*/  ULDC UR5, c[0x0][0x22c] ;  /* 0x00008b0000057ab9 */ /* 0x000fe20000000800 */
[----:B------:R-:W-:Y:S01]  /*5d40*/  LEA.HI.X.SX32 R65, R70, R3, 0x1, P6 ;  /* 0x0000000346417211 */ /* 0x000fe200030f0eff */
[----:B------:R-:W-:Y:S01]  /*5d50*/  VIADD R70, R0, 0x8 ;  /* 0x0000000800467836 */ /* 0x000fe20000000000 */
[----:B---3--:R-:W-:-:S03]  /*5d60*/  LEA R66, P6, R60, R2, 0x1 ;  /* 0x000000023c427211 */ /* 0x008fc600078c08ff */
[----:B------:R3:W-:Y:S01]  /*5d70*/  @P1 STG.E.U16 desc[UR14][R64.64], R71 ;  /* 0x0000004740001986 */ /* 0x0007e2000c10150e */
[CC--:B------:R-:W-:Y:S01]  /*5d80*/  LEA.HI.X.SX32 R67, R60.reuse, R3.reuse, 0x1, P6 ;  /* 0x000000033c437211 */ /* 0x0c0fe200030f0eff */
[----:B--2---:R-:W-:Y:S01]  /*5d90*/  VIADD R68, R60, UR4 ;  /* 0x000000043c447c36 */ /* 0x004fe20008000000 */
[----:B------:R-:W-:Y:S01]  /*5da0*/  ISETP.LT.AND P1, PT, R70, UR5, !P0 ;  /* 0x0000000546007c0c */ /* 0x000fe2000c721270 */
[----:B------:R-:W-:Y:S02]  /*5db0*/  VIADD R69, R0, 0x9 ;  /* 0x0000000900457836 */ /* 0x000fe40000000000 */
[----:B------:R2:W-:Y:S01]  /*5dc0*/  @P3 STG.E.U16 desc[UR14][R66.64], R62 ;  /* 0x0000003e42003986 */ /* 0x0005e2000c10150e */
[----:B------:R-:W-:Y:S01]  /*5dd0*/  ULDC UR5, c[0x0][0x22c] ;  /* 0x00008b0000057ab9 */ /* 0x000fe20000000800 */
[----:B------:R-:W-:Y:S02]  /*5de0*/  LEA R60, P6, R68, R2, 0x1 ;  /* 0x00000002443c7211 */ /* 0x000fe400078c08ff */
[----:B------:R-:W-:Y:S01]  /*5df0*/  ISETP.LT.AND P3, PT, R69, UR5, !P0 ;  /* 0x0000000545007c0c */ /* 0x000fe2000c761270 */
[----:B------:R-:W-:Y:S01]  /*5e00*/  VIADD R69, R0, 0xa ;  /* 0x0000000a00457836 */ /* 0x000fe20000000000 */
[C---:B------:R-:W-:Y:S01]  /*5e10*/  LEA.HI.X.SX32 R61, R68.reuse, R3, 0x1, P6 ;  /* 0x00000003443d7211 */ /* 0x040fe200030f0eff */
[----:B------:R-:W-:Y:S01]  /*5e20*/  VIADD R68, R68, UR4 ;  /* 0x0000000444447c36 */ /* 0x000fe20008000000 */
[----:B---3--:R-:W-:Y:S01]  /*5e30*/  PRMT R65, R62, 0x7632, R65 ;  /* 0x000076323e417816 */ /* 0x008fe20000000041 */
[----:B------:R-:W-:-:S02]  /*5e40*/  ULDC UR5, c[0x0][0x22c] ;  /* 0x00008b0000057ab9 */ /* 0x000fc40000000800 */
[C---:B--2---:R-:W-:Y:S02]  /*5e50*/  VIADD R62, R68.reuse, UR4 ;  /* 0x00000004443e7c36 */ /* 0x044fe40008000000 */
[----:B------:R2:W-:Y:S01]  /*5e60*/  @P5 STG.E.U16 desc[UR14][R60.64], R65 ;  /* 0x000000413c005986 */ /* 0x0005e2000c10150e */
[-C--:B------:R-:W-:Y:S01]  /*5e70*/  LEA R64, P5, R68, R2.reuse, 0x1 ;  /* 0x0000000244407211 */ /* 0x080fe200078a08ff */
[----:B------:R-:W-:Y:S01]  /*5e80*/  VIADD R67, R0, 0xb ;  /* 0x0000000b00437836 */ /* 0x000fe20000000000 */
[----:B------:R-:W-:Y:S02]  /*5e90*/  LEA R66, P6, R62, R2, 0x1 ;  /* 0x000000023e427211 */ /* 0x000fe400078c08ff */
[----:B--2---:R-:W-:Y:S01]  /*5ea0*/  LEA.HI.X.SX32 R65, R68, R3, 0x1, P5 ;  /* 0x0000000344417211 */ /* 0x004fe200028f0eff */
[----:B------:R-:W-:Y:S01]  /*5eb0*/  VIADD R61, R62, UR4 ;  /* 0x000000043e3d7c36 */ /* 0x000fe20008000000 */
[----:B------:R-:W-:Y:S01]  /*5ec0*/  ISETP.LT.AND P5, PT, R69, UR5, !P0 ;  /* 0x0000000545007c0c */ /* 0x000fe2000c7a1270 */
[----:B------:R-:W-:-:S02]  /*5ed0*/  ULDC UR5, c[0x0][0x22c] ;  /* 0x00008b0000057ab9 */ /* 0x000fc40000000800 */
[----:B------:R2:W-:Y:S01]  /*5ee0*/  @P4 STG.E.U16 desc[UR14][R64.64], R63 ;  /* 0x0000003f40004986 */ /* 0x0005e2000c10150e */
[----:B------:R-:W-:Y:S01]  /*5ef0*/  ISETP.LT.AND P4, PT, R67, UR5, !P0 ;  /* 0x0000000543007c0c */ /* 0x000fe2000c781270 */
[C---:B------:R-:W-:Y:S01]  /*5f00*/  VIADD R68, R61.reuse, UR4 ;  /* 0x000000043d447c36 */ /* 0x040fe20008000000 */
[-C--:B------:R-:W-:Y:S01]  /*5f10*/  LEA.HI.X.SX32 R67, R62, R3.reuse, 0x1, P6 ;  /* 0x000000033e437211 */ /* 0x080fe200030f0eff */
[----:B------:R-:W-:Y:S01]  /*5f20*/  VIADD R62, R0, 0xc ;  /* 0x0000000c003e7836 */ /* 0x000fe20000000000 */
[C---:B------:R-:W-:Y:S01]  /*5f30*/  LEA R60, P6, R61.reuse, R2, 0x1 ;  /* 0x000000023d3c7211 */ /* 0x040fe200078c08ff */
[----:B------:R-:W-:Y:S01]  /*5f40*/  ULDC UR5, c[0x0][0x22c] ;  /* 0x00008b0000057ab9 */ /* 0x000fe20000000800 */
[----:B------:R-:W-:Y:S02]  /*5f50*/  VIADD R69, R68, UR4 ;  /* 0x0000000444457c36 */ /* 0x000fe40008000000 */
[----:B------:R-:W-:Y:S02]  /*5f60*/  LEA.HI.X.SX32 R61, R61, R3, 0x1, P6 ;  /* 0x000000033d3d7211 */ /* 0x000fe400030f0eff */
[----:B--2---:R-:W-:Y:S01]  /*5f70*/  PRMT R65, R63, 0x7632, R65 ;  /* 0x000076323f417816 */ /* 0x004fe20000000041 */
[----:B------:R-:W-:-:S04]  /*5f80*/  VIADD R63, R0, 0xd ;  /* 0x0000000d003f7836 */ /* 0x000fc80000000000 */
[----:B------:R2:W-:Y:S01]  /*5f90*/  @P2 STG.E.U16 desc[UR14][R66.64], R65 ;  /* 0x0000004142002986 */ /* 0x0005e2000c10150e */
[----:B------:R-:W-:Y:S01]  /*5fa0*/  ISETP.LT.AND P2, PT, R62, UR5, !P0 ;  /* 0x000000053e007c0c */ /* 0x000fe2000c741270 */
[----:B------:R-:W-:Y:S01]  /*5fb0*/  ULDC UR5, c[0x0][0x22c] ;  /* 0x00008b0000057ab9 */ /* 0x000fe20000000800 */
[CC--:B------:R-:W-:Y:S01]  /*5fc0*/  LEA R62, P6, R68.reuse, R2.reuse, 0x1 ;  /* 0x00000002443e7211 */ /* 0x0c0fe200078c08ff */
[----:B------:R3:W-:Y:S01]  /*5fd0*/  @P1 STG.E.U16 desc[UR14][R60.64], R56 ;  /* 0x000000383c001986 */ /* 0x0007e2000c10150e */
[----:B------:R-:W-:Y:S01]  /*5fe0*/  ISETP.LT.AND P1, PT, R63, UR5, !P0 ;  /* 0x000000053f007c0c */ /* 0x000fe2000c721270 */
[----:B------:R-:W-:Y:S01]  /*5ff0*/  ULDC UR5, c[0x0][0x22c] ;  /* 0x00008b0000057ab9 */ /* 0x000fe20000000800 */
[----:B------:R-:W-:Y:S02]  /*6000*/  LEA.HI.X.SX32 R63, R68, R3, 0x1, P6 ;  /* 0x00000003443f7211 */ /* 0x000fe400030f0eff */
[----:B------:R-:W-:Y:S02]  /*6010*/  LEA R64, P6, R69, R2, 0x1 ;  /* 0x0000000245407211 */ /* 0x000fe400078c08ff */
[----:B------:R-:W-:Y:S01]  /*6020*/  PRMT R68, R57, 0x7632, R68 ;  /* 0x0000763239447816 */ /* 0x000fe20000000044 */
[----:B--2---:R-:W-:Y:S01]  /*6030*/  VIADD R66, R0, 0xe ;  /* 0x0000000e00427836 */ /* 0x004fe20000000000 */
[----:B------:R-:W-:-:S02]  /*6040*/  PRMT R67, R56, 0x7632, R67 ;  /* 0x0000763238437816 */ /* 0x000fc40000000043 */
[CC--:B------:R-:W-:Y:S01]  /*6050*/  LEA.HI.X.SX32 R65, R69.reuse, R3.reuse, 0x1, P6 ;  /* 0x0000000345417211 */ /* 0x0c0fe200030f0eff */
[----:B------:R-:W-:Y:S02]  /*6060*/  VIADD R69, R69, UR4 ;  /* 0x0000000445457c36 */ /* 0x000fe40008000000 */
[----:B---3--:R-:W-:Y:S01]  /*6070*/  VIADD R61, R0, 0xf ;  /* 0x0000000f003d7836 */ /* 0x008fe20000000000 */
[----:B------:R2:W-:Y:S01]  /*6080*/  @P3 STG.E.U16 desc[UR14][R62.64], R67 ;  /* 0x000000433e003986 */ /* 0x0005e2000c10150e */
[----:B------:R-:W-:Y:S01]  /*6090*/  ISETP.LT.AND P3, PT, R66, UR5, !P0 ;  /* 0x0000000542007c0c */ /* 0x000fe2000c761270 */
[C---:B------:R-:W-:Y:S01]  /*60a0*/  VIADD R56, R69.reuse, UR4 ;  /* 0x0000000445387c36 */ /* 0x040fe20008000000 */
[-C--:B------:R-:W-:Y:S01]  /*60b0*/  LEA R60, P6, R69, R2.reuse, 0x1 ;  /* 0x00000002453c7211 */ /* 0x080fe200078c08ff */
[----:B------:R-:W-:Y:S01]  /*60c0*/  ULDC UR5, c[0x0][0x22c] ;  /* 0x00008b0000057ab9 */ /* 0x000fe20000000800 */
[----:B------:R3:W-:Y:S01]  /*60d0*/  @P5 STG.E.U16 desc[UR14][R64.64], R57 ;  /* 0x0000003940005986 */ /* 0x0007e2000c10150e */
[----:B------:R-:W-:Y:S01]  /*60e0*/  ISETP.LT.AND P5, PT, R61, UR5, !P0 ;  /* 0x000000053d007c0c */ /* 0x000fe2000c7a1270 */
[----:B------:R-:W-:Y:S01]  /*60f0*/  VIADD R66, R0, 0x10 ;  /* 0x0000001000427836 */ /* 0x000fe20000000000 */
[----:B------:R-:W-:Y:S01]  /*6100*/  LEA.HI.X.SX32 R61, R69, R3, 0x1, P6 ;  /* 0x00000003453d7211 */ /* 0x000fe200030f0eff */
[----:B------:R-:W-:Y:S01]  /*6110*/  ULDC UR5, c[0x0][0x22c] ;  /* 0x00008b0000057ab9 */ /* 0x000fe20000000800 */
[----:B--2---:R-:W-:-:S03]  /*6120*/  LEA R62, P6, R56, R2, 0x1 ;  /* 0x00000002383e7211 */ /* 0x004fc600078c08ff */
[----:B------:R2:W-:Y:S01]  /*6130*/  @P4 STG.E.U16 desc[UR14][R60.64], R68 ;  /* 0x000000443c004986 */ /* 0x0005e2000c10150e */
[----:B------:R-:W-:Y:S01]  /*6140*/  ISETP.LT.AND P4, PT, R66, UR5, !P0 ;  /* 0x0000000542007c0c */ /* 0x000fe2000c781270 */
[----:B------:R-:W-:Y:S01]  /*6150*/  ULDC UR5, c[0x0][0x22c] ;  /* 0x00008b0000057ab9 */ /* 0x000fe20000000800 */
[CC--:B------:R-:W-:Y:S01]  /*6160*/  LEA.HI.X.SX32 R63, R56.reuse, R3.reuse, 0x1, P6 ;  /* 0x00000003383f7211 */ /* 0x0c0fe200030f0eff */
[----:B---3--:R-:W-:Y:S02]  /*6170*/  VIADD R64, R56, UR4 ;  /* 0x0000000438407c36 */ /* 0x008fe40008000000 */
[----:B------:R-:W-:Y:S02]  /*6180*/  VIADD R65, R0, 0x11 ;  /* 0x0000001100417836 */ /* 0x000fe40000000000 */
[----:B------:R3:W-:Y:S01]  /*6190*/  @P2 STG.E.U16 desc[UR14][R62.64], R58 ;  /* 0x0000003a3e002986 */ /* 0x0007e2000c10150e */
[----:B------:R-:W-:Y:S02]  /*61a0*/  LEA R56, P6, R64, R2, 0x1 ;  /* 0x0000000240387211 */ /* 0x000fe400078c08ff */
[----:B------:R-:W-:Y:S01]  /*61b0*/  ISETP.LT.AND P2, PT, R65, UR5, !P0 ;  /* 0x0000000541007c0c */ /* 0x000fe2000c741270 */
[----:B------:R-:W-:Y:S01]  /*61c0*/  VIADD R65, R0, 0x12 ;  /* 0x0000001200417836 */ /* 0x000fe20000000000 */
[C---:B------:R-:W-:Y:S01]  /*61d0*/  LEA.HI.X.SX32 R57, R64.reuse, R3, 0x1, P6 ;  /* 0x0000000340397211 */ /* 0x040fe200030f0eff */
[----:B------:R-:W-:Y:S01]  /*61e0*/  VIADD R64, R64, UR4 ;  /* 0x0000000440407c36 */ /* 0x000fe20008000000 */
[----:B--2---:R-:W-:Y:S01]  /*61f0*/  PRMT R61, R58, 0x7632, R61 ;  /* 0x000076323a3d7816 */ /* 0x004fe2000000003d */
[----:B------:R-:W-:-:S04]  /*6200*/  ULDC UR5, c[0x0][0x22c] ;  /* 0x00008b0000057ab9 */ /* 0x000fc80000000800 */
[----:B------:R2:W-:Y:S01]  /*6210*/  @P1 STG.E.U16 desc[UR14][R56.64], R61 ;  /* 0x0000003d38001986 */ /* 0x0005e2000c10150e */
[C---:B------:R-:W-:Y:S01]  /*6220*/  LEA R60, P1, R64.reuse, R2, 0x1 ;  /* 0x00000002403c7211 */ /* 0x040fe200078208ff */
[----:B---3--:R-:W-:Y:S02]  /*6230*/  VIADD R58, R64, UR4 ;  /* 0x00000004403a7c36 */ /* 0x008fe40008000000 */
[----:B------:R-:W-:-:S03]  /*6240*/  VIADD R63, R0, 0x13 ;  /* 0x00000013003f7836 */ /* 0x000fc60000000000 */
[-C--:B------:R-:W-:Y:S02]  /*6250*/  LEA R62, P6, R58, R2.reuse, 0x1 ;  /* 0x000000023a3e7211 */ /* 0x080fe400078c08ff */
[-C--:B--2---:R-:W-:Y:S01]  /*6260*/  LEA.HI.X.SX32 R61, R64, R3.reuse, 0x1, P1 ;  /* 0x00000003403d7211 */ /* 0x084fe200008f0eff */
[C---:B------:R-:W-:Y:S01]  /*6270*/  VIADD R57, R58.reuse, UR4 ;  /* 0x000000043a397c36 */ /* 0x040fe20008000000 */
[----:B------:R-:W-:Y:S01]  /*6280*/  ISETP.LT.AND P1, PT, R65, UR5, !P0 ;  /* 0x0000000541007c0c */ /* 0x000fe2000c721270 */
[----:B------:R-:W-:Y:S02]  /*6290*/  ULDC UR5, c[0x0][0x22c] ;  /* 0x00008b0000057ab9 */ /* 0x000fe40000000800 */
[----:B------:R2:W-:Y:S01]  /*62a0*/  @P3 STG.E.U16 desc[UR14][R60.64], R59 ;  /* 0x0000003b3c003986 */ /* 0x0005e2000c10150e */
[----:B------:R-:W-:Y:S01]  /*62b0*/  ISETP.LT.AND P3, PT, R63, UR5, !P0 ;  /* 0x000000053f007c0c */ /* 0x000fe2000c761270 */
[C---:B------:R-:W-:Y:S01]  /*62c0*/  VIADD R64, R57.reuse, UR4 ;  /* 0x0000000439407c36 */ /* 0x040fe20008000000 */
[----:B------:R-:W-:Y:S01]  /*62d0*/  LEA.HI.X.SX32 R63, R58, R3, 0x1, P6 ;  /* 0x000000033a3f7211 */ /* 0x000fe200030f0eff */
[----:B------:R-:W-:Y:S01]  /*62e0*/  VIADD R58, R0, 0x14 ;  /* 0x00000014003a7836 */ /* 0x000fe20000000000 */
[----:B------:R-:W-:Y:S01]  /*62f0*/  LEA R56, P6, R57, R2, 0x1 ;  /* 0x0000000239387211 */ /* 0x000fe200078c08ff */
[----:B------:R-:W-:Y:S01]  /*6300*/  ULDC UR5, c[0x0][0x22c] ;  /* 0x00008b0000057ab9 */ /* 0x000fe20000000800 */
[----:B------:R-:W-:-:S02]  /*6310*/  VIADD R65, R64, UR4 ;  /* 0x0000000440417c36 */ /* 0x000fc40008000000 */
        /* <DEDUP_REMOVED lines=127> */
[----:B----4-:R3:W-:Y:S01]  /*6b10*/  @P2 STG.E.U16 desc[UR14][R48.64], R16 ;  /* 0x0000001030002986 */ /* 0x0107e2000c10150e */
        /* <DEDUP_REMOVED lines=59> */
[----:B-----5:R3:W-:Y:S01]  /*6ed0*/  @P5 STG.E.U16 desc[UR14][R16.64], R12 ;  /* 0x0000000c10005986 */ /* 0x0207e2000c10150e */
        /* <DEDUP_REMOVED lines=148> */
[----:B------:R-:W-:Y:S01]  /*7820*/  LEA R4, P6, R12, R2, 0x1 ;  /* 0x000000020c047211 */ /* 0x000fe200078c08ff */
[C---:B------:R-:W-:Y:S01]  /*7830*/  VIADD R15, R0.reuse, 0x7f ;  /* 0x0000007f000f7836 */ /* 0x040fe20000000000 */
[----:B------:R-:W-:Y:S01]  /*7840*/  ISETP.LT.AND P5, PT, R13, UR5, !P0 ;  /* 0x000000050d007c0c */ /* 0x000fe2000c7a1270 */
[----:B------:R-:W-:Y:S01]  /*7850*/  VIADD R13, R0, 0x42 ;  /* 0x00000042000d7836 */ /* 0x000fe20000000000 */
[C---:B------:R-:W-:Y:S01]  /*7860*/  LEA.HI.X.SX32 R5, R12.reuse, R3, 0x1, P6 ;  /* 0x000000030c057211 */ /* 0x040fe200030f0eff */
[----:B------:R-:W-:Y:S01]  /*7870*/  VIADD R12, R12, UR4 ;  /* 0x000000040c0c7c36 */ /* 0x000fe20008000000 */
[----:B--2---:R-:W-:Y:S01]  /*7880*/  PRMT R9, R6, 0x7632, R9 ;  /* 0x0000763206097816 */ /* 0x004fe20000000009 */
[----:B------:R-:W-:Y:S01]  /*7890*/  ULDC UR5, c[0x0][0x22c] ;  /* 0x00008b0000057ab9 */ /* 0x000fe20000000800 */
[----:B------:R-:W-:-:S03]  /*78a0*/  VIADD R16, R0, 0x7e ;  /* 0x0000007e00107836 */ /* 0x000fc60000000000 */
        /* <DEDUP_REMOVED lines=27> */
[-C--:B------:R-:W-:Y:S01]  /*7a60*/  LEA.HI.X.SX32 R7, R12, R3.reuse, 0x1, P6 ;  /* 0x000000030c077211 */ /* 0x080fe200030f0eff */
[----:B------:R-:W-:Y:S01]  /*7a70*/  VIADD R12, R0, 0x48 ;  /* 0x00000048000c7836 */ /* 0x000fe20000000000 */
[C---:B------:R-:W-:Y:S02]  /*7a80*/  LEA R8, P6, R13.reuse, R2, 0x1 ;  /* 0x000000020d087211 */ /* 0x040fe400078c08ff */
[----:B--2---:R-:W-:Y:S01]  /*7a90*/  PRMT R11, R20, 0x7632, R11 ;  /* 0x00007632140b7816 */ /* 0x004fe2000000000b */
[----:B------:R-:W-:Y:S01]  /*7aa0*/  VIADD R10, R0, 0x46 ;  /* 0x00000046000a7836 */ /* 0x000fe20000000000 */
[C---:B------:R-:W-:Y:S01]  /*7ab0*/  LEA.HI.X.SX32 R9, R13.reuse, R3, 0x1, P6 ;  /* 0x000000030d097211 */ /* 0x040fe200030f0eff */
[----:B------:R-:W-:-:S02]  /*7ac0*/  VIADD R13, R13, UR4 ;  /* 0x000000040d0d7c36 */ /* 0x000fc40008000000 */
[----:B------:R2:W-:Y:S01]  /*7ad0*/  @P5 STG.E.U16 desc[UR14][R6.64], R11 ;  /* 0x0000000b06005986 */ /* 0x0005e2000c10150e */
[----:B---3--:R-:W-:Y:S01]  /*7ae0*/  VIADD R5, R0, 0x47 ;  /* 0x0000004700057836 */ /* 0x008fe20000000000 */
[----:B------:R-:W-:Y:S01]  /*7af0*/  ISETP.LT.AND P5, PT, R10, UR5, !P0 ;  /* 0x000000050a007c0c */ /* 0x000fe2000c7a1270 */
[C---:B------:R-:W-:Y:S01]  /*7b00*/  VIADD R10, R13.reuse, UR4 ;  /* 0x000000040d0a7c36 */ /* 0x040fe20008000000 */
[-C--:B------:R-:W-:Y:S01]  /*7b10*/  LEA R4, P6, R13, R2.reuse, 0x1 ;  /* 0x000000020d047211 */ /* 0x080fe200078c08ff */
[----:B------:R-:W-:Y:S01]  /*7b20*/  ULDC UR5, c[0x0][0x22c] ;  /* 0x00008b0000057ab9 */ /* 0x000fe20000000800 */
[----:B------:R3:W-:Y:S01]  /*7b30*/  @P4 STG.E.U16 desc[UR14][R8.64], R21 ;  /* 0x0000001508004986 */ /* 0x0007e2000c10150e */
[----:B------:R-:W-:Y:S01]  /*7b40*/  ISETP.LT.AND P4, PT, R5, UR5, !P0 ;  /* 0x0000000505007c0c */ /* 0x000fe2000c781270 */
[----:B------:R-:W-:Y:S01]  /*7b50*/  ULDC UR5, c[0x0][0x22c] ;  /* 0x00008b0000057ab9 */ /* 0x000fe20000000800 */
[----:B------:R-:W-:Y:S02]  /*7b60*/  LEA.HI.X.SX32 R5, R13, R3, 0x1, P6 ;  /* 0x000000030d057211 */ /* 0x000fe400030f0eff */
[C---:B--2---:R-:W-:Y:S01]  /*7b70*/  LEA R6, P6, R10.reuse, R2, 0x1 ;  /* 0x000000020a067211 */ /* 0x044fe200078c08ff */
[----:B------:R-:W-:-:S03]  /*7b80*/  VIADD R11, R10, UR4 ;  /* 0x000000040a0b7c36 */ /* 0x000fc60008000000 */
[----:B------:R-:W-:Y:S01]  /*7b90*/  LEA.HI.X.SX32 R7, R10, R3, 0x1, P6 ;  /* 0x000000030a077211 */ /* 0x000fe200030f0eff */
[----:B------:R-:W-:Y:S01]  /*7ba0*/  VIADD R10, R0, 0x49 ;  /* 0x00000049000a7836 */ /* 0x000fe20000000000 */
[----:B---3--:R-:W-:Y:S02]  /*7bb0*/  PRMT R9, R21, 0x7632, R9 ;  /* 0x0000763215097816 */ /* 0x008fe40000000009 */
[----:B------:R-:W-:-:S03]  /*7bc0*/  LEA R8, P6, R11, R2, 0x1 ;  /* 0x000000020b087211 */ /* 0x000fc600078c08ff */
[----:B------:R2:W-:Y:S01]  /*7bd0*/  @P2 STG.E.U16 desc[UR14][R4.64], R9 ;  /* 0x0000000904002986 */ /* 0x0005e2000c10150e */
[----:B------:R-:W-:Y:S01]  /*7be0*/  ISETP.LT.AND P2, PT, R12, UR5, !P0 ;  /* 0x000000050c007c0c */ /* 0x000fe2000c741270 */
[----:B------:R-:W-:Y:S01]  /*7bf0*/  ULDC UR5, c[0x0][0x22c] ;  /* 0x00008b0000057ab9 */ /* 0x000fe20000000800 */
[----:B------:R-:W-:Y:S01]  /*7c00*/  PRMT R12, R23, 0x7632, R12 ;  /* 0x00007632170c7816 */ /* 0x000fe2000000000c */
[----:B------:R3:W-:Y:S01]  /*7c10*/  @P1 STG.E.U16 desc[UR14][R6.64], R22 ;  /* 0x0000001606001986 */ /* 0x0007e2000c10150e */
[----:B------:R-:W-:Y:S01]  /*7c20*/  ISETP.LT.AND P1, PT, R10, UR5, !P0 ;  /* 0x000000050a007c0c */ /* 0x000fe2000c721270 */
[----:B------:R-:W-:Y:S01]  /*7c30*/  VIADD R10, R0, 0x4a ;  /* 0x0000004a000a7836 */ /* 0x000fe20000000000 */
[----:B------:R-:W-:Y:S01]  /*7c40*/  ULDC UR5, c[0x0][0x22c] ;  /* 0x00008b0000057ab9 */ /* 0x000fe20000000800 */
[C---:B--2---:R-:W-:Y:S01]  /*7c50*/  LEA.HI.X.SX32 R9, R11.reuse, R3, 0x1, P6 ;  /* 0x000000030b097211 */ /* 0x044fe200030f0eff */
[----:B------:R-:W-:Y:S01]  /*7c60*/  VIADD R11, R11, UR4 ;  /* 0x000000040b0b7c36 */ /* 0x000fe20008000000 */
[----:B------:R-:W-:-:S03]  /*7c70*/  PRMT R5, R22, 0x7632, R5 ;  /* 0x0000763216057816 */ /* 0x000fc60000000005 */
[C---:B---3--:R-:W-:Y:S02]  /*7c80*/  VIADD R7, R11.reuse, UR4 ;  /* 0x000000040b077c36 */ /* 0x048fe40008000000 */
[----:B------:R2:W-:Y:S01]  /*7c90*/  @P3 STG.E.U16 desc[UR14][R8.64], R5 ;  /* 0x0000000508003986 */ /* 0x0005e2000c10150e */
[-C--:B------:R-:W-:Y:S02]  /*7ca0*/  LEA R4, P3, R11, R2.reuse, 0x1 ;  /* 0x000000020b047211 */ /* 0x080fe400078608ff */
[----:B------:R-:W-:Y:S02]  /*7cb0*/  LEA R6, P6, R7, R2, 0x1 ;  /* 0x0000000207067211 */ /* 0x000fe400078c08ff */
[-C--:B--2---:R-:W-:Y:S01]  /*7cc0*/  LEA.HI.X.SX32 R5, R11, R3.reuse, 0x1, P3 ;  /* 0x000000030b057211 */ /* 0x084fe200018f0eff */
[C---:B------:R-:W-:Y:S01]  /*7cd0*/  VIADD R9, R7.reuse, UR4 ;  /* 0x0000000407097c36 */ /* 0x040fe20008000000 */
[----:B------:R-:W-:Y:S01]  /*7ce0*/  ISETP.LT.AND P3, PT, R10, UR5, !P0 ;  /* 0x000000050a007c0c */ /* 0x000fe2000c761270 */
[----:B------:R-:W-:Y:S01]  /*7cf0*/  VIADD R10, R0, 0x4b ;  /* 0x0000004b000a7836 */ /* 0x000fe20000000000 */
[----:B------:R-:W-:Y:S01]  /*7d00*/  ULDC UR5, c[0x0][0x22c] ;  /* 0x00008b0000057ab9 */ /* 0x000fe20000000800 */
[----:B------:R2:W-:Y:S01]  /*7d10*/  @P5 STG.E.U16 desc[UR14][R4.64], R23 ;  /* 0x0000001704005986 */ /* 0x0005e2000c10150e */
[----:B------:R-:W-:-:S02]  /*7d20*/  LEA.HI.X.SX32 R7, R7, R3, 0x1, P6 ;  /* 0x0000000307077211 */ /* 0x000fc400030f0eff */
[----:B------:R-:W-:Y:S01]  /*7d30*/  ISETP.LT.AND P5, PT, R10, UR5, !P0 ;  /* 0x000000050a007c0c */ /* 0x000fe2000c7a1270 */
[----:B------:R-:W-:Y:S01]  /*7d40*/  VIADD R10, R0, 0x4c ;  /* 0x0000004c000a7836 */ /* 0x000fe20000000000 */
[----:B------:R-:W-:Y:S01]  /*7d50*/  ULDC UR5, c[0x0][0x22c] ;  /* 0x00008b0000057ab9 */ /* 0x000fe20000000800 */
[CC--:B------:R-:W-:Y:S01]  /*7d60*/  LEA R8, P6, R9.reuse, R2.reuse, 0x1 ;  /* 0x0000000209087211 */ /* 0x0c0fe200078c08ff */
[----:B------:R3:W-:Y:S02]  /*7d70*/  @P4 STG.E.U16 desc[UR14][R6.64], R12 ;  /* 0x0000000c06004986 */ /* 0x0007e4000c10150e */
[----:B------:R-:W-:Y:S01]  /*7d80*/  ISETP.LT.AND P4, PT, R10, UR5, !P0 ;  /* 0x000000050a007c0c */ /* 0x000fe2000c781270 */
[C---:B------:R-:W-:Y:S01]  /*7d90*/  VIADD R10, R9.reuse, UR4 ;  /* 0x00000004090a7c36 */ /* 0x040fe20008000000 */
[-C--:B------:R-:W-:Y:S01]  /*7da0*/  LEA.HI.X.SX32 R9, R9, R3.reuse, 0x1, P6 ;  /* 0x0000000309097211 */ /* 0x080fe200030f0eff */
[----:B--2---:R-:W-:Y:S01]  /*7db0*/  VIADD R5, R0, 0x4d ;  /* 0x0000004d00057836 */ /* 0x004fe20000000000 */
[----:B------:R-:W-:Y:S01]  /*7dc0*/  ULDC UR5, c[0x0][0x22c] ;  /* 0x00008b0000057ab9 */ /* 0x000fe20000000800 */
[C---:B------:R-:W-:Y:S01]  /*7dd0*/  VIADD R11, R10.reuse, UR4 ;  /* 0x000000040a0b7c36 */ /* 0x040fe20008000000 */
[CC--:B------:R-:W-:Y:S01]  /*7de0*/  LEA R4, P6, R10.reuse, R2.reuse, 0x1 ;  /* 0x000000020a047211 */ /* 0x0c0fe200078c08ff */
[----:B------:R2:W-:Y:S01]  /*7df0*/  @P2 STG.E.U16 desc[UR14][R8.64], R24 ;  /* 0x0000001808002986 */ /* 0x0005e2000c10150e */
[----:B------:R-:W-:Y:S01]  /*7e00*/  ISETP.LT.AND P2, PT, R5, UR5, !P0 ;  /* 0x0000000505007c0c */ /* 0x000fe2000c741270 */
[----:B------:R-:W-:Y:S01]  /*7e10*/  ULDC UR5, c[0x0][0x22c] ;  /* 0x00008b0000057ab9 */ /* 0x000fe20000000800 */
[----:B------:R-:W-:Y:S01]  /*7e20*/  LEA.HI.X.SX32 R5, R10, R3, 0x1, P6 ;  /* 0x000000030a057211 */ /* 0x000fe200030f0eff */
[----:B------:R-:W-:Y:S01]  /*7e30*/  VIADD R10, R0, 0x4e ;  /* 0x0000004e000a7836 */ /* 0x000fe20000000000 */
[----:B---3--:R-:W-:-:S02]  /*7e40*/  LEA R6, P6, R11, R2, 0x1 ;  /* 0x000000020b067211 */ /* 0x008fc400078c08ff */
[----:B------:R-:W-:Y:S02]  /*7e50*/  PRMT R12, R24, 0x7632, R12 ;  /* 0x00007632180c7816 */ /* 0x000fe4000000000c */
[CC--:B------:R-:W-:Y:S01]  /*7e60*/  LEA.HI.X.SX32 R7, R11.reuse, R3.reuse, 0x1, P6 ;  /* 0x000000030b077211 */ /* 0x0c0fe200030f0eff */
[----:B------:R-:W-:Y:S02]  /*7e70*/  VIADD R11, R11, UR4 ;  /* 0x000000040b0b7c36 */ /* 0x000fe40008000000 */
[----:B--2---:R-:W-:Y:S01]  /*7e80*/  VIADD R9, R0, 0x4f ;  /* 0x0000004f00097836 */ /* 0x004fe20000000000 */
[----:B------:R2:W-:Y:S01]  /*7e90*/  @P1 STG.E.U16 desc[UR14][R4.64], R12 ;  /* 0x0000000c04001986 */ /* 0x0005e2000c10150e */
[----:B------:R-:W-:Y:S01]  /*7ea0*/  ISETP.LT.AND P1, PT, R10, UR5, !P0 ;  /* 0x000000050a007c0c */ /* 0x000fe2000c721270 */
[----:B------:R-:W-:Y:S01]  /*7eb0*/  ULDC UR5, c[0x0][0x22c] ;  /* 0x00008b0000057ab9 */ /* 0x000fe20000000800 */
[CC--:B------:R-:W-:Y:S01]  /*7ec0*/  LEA R8, P6, R11.reuse, R2.reuse, 0x1 ;  /* 0x000000020b087211 */ /* 0x0c0fe200078c08ff */
[----:B------:R-:W-:Y:S01]  /*7ed0*/  VIADD R10, R11, UR4 ;  /* 0x000000040b0a7c36 */ /* 0x000fe20008000000 */
[----:B------:R3:W-:Y:S01]  /*7ee0*/  @P3 STG.E.U16 desc[UR14][R6.64], R25 ;  /* 0x0000001906003986 */ /* 0x0007e2000c10150e */
[----:B------:R-:W-:Y:S01]  /*7ef0*/  ISETP.LT.AND P3, PT, R9, UR5, !P0 ;  /* 0x0000000509007c0c */ /* 0x000fe2000c761270 */
[----:B------:R-:W-:Y:S01]  /*7f00*/  ULDC UR5, c[0x0][0x22c] ;  /* 0x00008b0000057ab9 */ /* 0x000fe20000000800 */
[----:B------:R-:W-:Y:S01]  /*7f10*/  LEA.HI.X.SX32 R9, R11, R3, 0x1, P6 ;  /* 0x000000030b097211 */ /* 0x000fe200030f0eff */
[C---:B------:R-:W-:Y:S01]  /*7f20*/  VIADD R11, R10.reuse, UR4 ;  /* 0x000000040a0b7c36 */ /* 0x040fe20008000000 */
[----:B--2---:R-:W-:Y:S01]  /*7f30*/  LEA R4, P6, R10, R2, 0x1 ;  /* 0x000000020a047211 */ /* 0x004fe200078c08ff */
[----:B------:R-:W-:-:S03]  /*7f40*/  VIADD R12, R0, 0x50 ;  /* 0x00000050000c7836 */ /* 0x000fc60000000000 */
[----:B------:R-:W-:Y:S01]  /*7f50*/  LEA.HI.X.SX32 R5, R10, R3, 0x1, P6 ;  /* 0x000000030a057211 */ /* 0x000fe200030f0eff */
[----:B------:R-:W-:Y:S01]  /*7f60*/  VIADD R10, R0, 0x51 ;  /* 0x00000051000a7836 */ /* 0x000fe20000000000 */
[----:B---3--:R-:W-:Y:S02]  /*7f70*/  PRMT R7, R25, 0x7632, R7 ;  /* 0x0000763219077816 */ /* 0x008fe40000000007 */
[----:B------:R-:W-:Y:S01]  /*7f80*/  ISETP.LT.AND P6, PT, R12, UR5, !P0 ;  /* 0x000000050c007c0c */ /* 0x000fe2000c7c1270 */
[----:B------:R-:W-:Y:S01]  /*7f90*/  ULDC UR5, c[0x0][0x22c] ;  /* 0x00008b0000057ab9 */ /* 0x000fe20000000800 */
[----:B------:R-:W-:Y:S01]  /*7fa0*/  VIADD R12, R0, 0x52 ;  /* 0x00000052000c7836 */ /* 0x000fe20000000000 */
[----:B------:R2:W-:Y:S01]  /*7fb0*/  @P5 STG.E.U16 desc[UR14][R8.64], R7 ;  /* 0x0000000708005986 */ /* 0x0005e2000c10150e */
[----:B------:R-:W-:-:S03]  /*7fc0*/  LEA R6, P5, R11, R2, 0x1 ;  /* 0x000000020b067211 */ /* 0x000fc600078a08ff */
[----:B------:R3:W-:Y:S01]  /*7fd0*/  @P4 STG.E.U16 desc[UR14][R4.64], R26 ;  /* 0x0000001a04004986 */ /* 0x0007e2000c10150e */
[C---:B--2---:R-:W-:Y:S01]  /*7fe0*/  LEA.HI.X.SX32 R7, R11.reuse, R3, 0x1, P5 ;  /* 0x000000030b077211 */ /* 0x044fe200028f0eff */
[----:B------:R-:W-:Y:S01]  /*7ff0*/  VIADD R11, R11, UR4 ;  /* 0x000000040b0b7c36 */ /* 0x000fe20008000000 */
[----:B------:R-:W-:Y:S02]  /*8000*/  PRMT R9, R26, 0x7632, R9 ;  /* 0x000076321a097816 */ /* 0x000fe40000000009 */
[----:B------:R-:W-:Y:S01]  /*8010*/  ISETP.LT.AND P5, PT, R10, UR5, !P0 ;  /* 0x000000050a007c0c */ /* 0x000fe2000c7a1270 */
[C---:B------:R-:W-:Y:S01]  /*8020*/  VIADD R10, R11.reuse, UR4 ;  /* 0x000000040b0a7c36 */ /* 0x040fe20008000000 */
[----:B------:R-:W-:Y:S01]  /*8030*/  ULDC UR5, c[0x0][0x22c] ;  /* 0x00008b0000057ab9 */ /* 0x000fe20000000800 */
[----:B------:R2:W-:Y:S01]  /*8040*/  @P2 STG.E.U16 desc[UR14][R6.64], R9 ;  /* 0x0000000906002986 */ /* 0x0005e2000c10150e */
[-C--:B------:R-:W-:Y:S01]  /*8050*/  LEA R8, P2, R11, R2.reuse, 0x1 ;  /* 0x000000020b087211 */ /* 0x080fe200078408ff */
[----:B---3--:R-:W-:Y:S01]  /*8060*/  VIADD R5, R0, 0x53 ;  /* 0x0000005300057836 */ /* 0x008fe20000000000 */
[----:B------:R-:W-:-:S02]  /*8070*/  LEA R4, P4, R10, R2, 0x1 ;  /* 0x000000020a047211 */ /* 0x000fc400078808ff */
[-C--:B--2---:R-:W-:Y:S01]  /*8080*/  LEA.HI.X.SX32 R9, R11, R3.reuse, 0x1, P2 ;  /* 0x000000030b097211 */ /* 0x084fe200010f0eff */
[----:B------:R-:W-:Y:S01]  /*8090*/  VIADD R6, R0, 0x54 ;  /* 0x0000005400067836 */ /* 0x000fe20000000000 */
[----:B------:R-:W-:Y:S01]  /*80a0*/  ISETP.LT.AND P2, PT, R12, UR5, !P0 ;  /* 0x000000050c007c0c */ /* 0x000fe2000c741270 */
[----:B------:R-:W-:Y:S01]  /*80b0*/  ULDC UR5, c[0x0][0x22c] ;  /* 0x00008b0000057ab9 */ /* 0x000fe20000000800 */
[----:B------:R-:W-:Y:S01]  /*80c0*/  PRMT R7, R27, 0x7632, R7 ;  /* 0x000076321b077816 */ /* 0x000fe20000000007 */
[----:B------:R-:W-:Y:S01]  /*80d0*/  @P1 STG.E.U16 desc[UR14][R8.64], R27 ;  /* 0x0000001b08001986 */ /* 0x000fe2000c10150e */
[----:B------:R-:W-:Y:S01]  /*80e0*/  ISETP.LT.AND P1, PT, R5, UR5, !P0 ;  /* 0x0000000505007c0c */ /* 0x000fe2000c721270 */
[----:B------:R-:W-:Y:S01]  /*80f0*/  ULDC UR5, c[0x0][0x22c] ;  /* 0x00008b0000057ab9 */ /* 0x000fe20000000800 */
[C---:B------:R-:W-:Y:S01]  /*8100*/  LEA.HI.X.SX32 R5, R10.reuse, R3, 0x1, P4 ;  /* 0x000000030a057211 */ /* 0x040fe200020f0eff */
[----:B------:R-:W-:Y:S01]  /*8110*/  VIADD R10, R10, UR4 ;  /* 0x000000040a0a7c36 */ /* 0x000fe20008000000 */
[----:B------:R-:W-:Y:S01]  /*8120*/  ISETP.LT.AND P4, PT, R6, UR5, !P0 ;  /* 0x0000000506007c0c */ /* 0x000fe2000c781270 */
[----:B------:R-:W-:Y:S01]  /*8130*/  VIADD R12, R0, 0x55 ;  /* 0x00000055000c7836 */ /* 0x000fe20000000000 */
[----:B------:R-:W-:Y:S01]  /*8140*/  ULDC UR5, c[0x0][0x22c] ;  /* 0x00008b0000057ab9 */ /* 0x000fe20000000800 */
[----:B------:R2:W-:Y:S01]  /*8150*/  @P3 STG.E.U16 desc[UR14][R4.64], R7 ;  /* 0x0000000704003986 */ /* 0x0005e2000c10150e */
[C---:B------:R-:W-:Y:S01]  /*8160*/  LEA R6, P3, R10.reuse, R2, 0x1 ;  /* 0x000000020a067211 */ /* 0x040fe200078608ff */
[----:B------:R-:W-:Y:S01]  /*8170*/  VIADD R11, R10, UR4 ;  /* 0x000000040a0b7c36 */ /* 0x000fe20008000000 */
[----:B------:R-:W-:-:S02]  /*8180*/  ULDC UR4, c[0x0][0x248] ;  /* 0x0000920000047ab9 */ /* 0x000fc40000000800 */
[-C--:B--2---:R-:W-:Y:S01]  /*8190*/  LEA.HI.X.SX32 R7, R10, R3.reuse, 0x1, P3 ;  /* 0x000000030a077211 */ /* 0x084fe200018f0eff */
[C---:B------:R-:W-:Y:S01]  /*81a0*/  VIADD R10, R11.reuse, UR4 ;  /* 0x000000040b0a7c36 */ /* 0x040fe20008000000 */
[CC--:B------:R-:W-:Y:S01]  /*81b0*/  LEA R8, P3, R11.reuse, R2.reuse, 0x1 ;  /* 0x000000020b087211 */ /* 0x0c0fe200078608ff */
[----:B------:R-:W-:Y:S01]  /*81c0*/  ULDC UR4, c[0x0][0x248] ;  /* 0x0000920000047ab9 */ /* 0x000fe20000000800 */
[----:B0-----:R-:W-:Y:S01]  /*81d0*/  PRMT R5, R28, 0x7632, R5 ;  /* 0x000076321c057816 */ /* 0x001fe20000000005 */
[----:B------:R-:W-:Y:S01]  /*81e0*/  @P6 STG.E.U16 desc[UR14][R6.64], R28 ;  /* 0x0000001c06006986 */ /* 0x000fe2000c10150e */
[----:B------:R-:W-:Y:S01]  /*81f0*/  LEA.HI.X.SX32 R9, R11, R3, 0x1, P3 ;  /* 0x000000030b097211 */ /* 0x000fe200018f0eff */
[----:B------:R-:W-:Y:S01]  /*8200*/  VIADD R11, R0, 0x56 ;  /* 0x00000056000b7836 */ /* 0x000fe20000000000 */
[----:B------:R-:W-:Y:S02]  /*8210*/  LEA R4, P6, R10, R2, 0x1 ;  /* 0x000000020a047211 */ /* 0x000fe400078c08ff */
[----:B------:R-:W-:Y:S01]  /*8220*/  ISETP.LT.AND P3, PT, R12, UR5, !P0 ;  /* 0x000000050c007c0c */ /* 0x000fe2000c761270 */
[----:B------:R0:W-:Y:S01]  /*8230*/  @P5 STG.E.U16 desc[UR14][R8.64], R5 ;  /* 0x0000000508005986 */ /* 0x0001e2000c10150e */
[----:B------:R-:W-:Y:S01]  /*8240*/  ULDC UR5, c[0x0][0x22c] ;  /* 0x00008b0000057ab9 */ /* 0x000fe20000000800 */
[----:B-1----:R-:W-:-:S02]  /*8250*/  PRMT R12, R47, 0x7632, R12 ;  /* 0x000076322f0c7816 */ /* 0x002fc4000000000c */
[----:B------:R-:W-:Y:S01]  /*8260*/  ISETP.LT.AND P5, PT, R11, UR5, !P0 ;  /* 0x000000050b007c0c */ /* 0x000fe2000c7a1270 */
[----:B------:R-:W-:Y:S01]  /*8270*/  ULDC UR5, c[0x0][0x22c] ;  /* 0x00008b0000057ab9 */ /* 0x000fe20000000800 */
[C---:B0-----:R-:W-:Y:S01]  /*8280*/  LEA.HI.X.SX32 R5, R10.reuse, R3, 0x1, P6 ;  /* 0x000000030a057211 */ /* 0x041fe200030f0eff */
[----:B------:R-:W-:Y:S01]  /*8290*/  VIADD R10, R10, UR4 ;  /* 0x000000040a0a7c36 */ /* 0x000fe20008000000 */
[----:B------:R-:W-:Y:S01]  /*82a0*/  ULDC UR4, c[0x0][0x248] ;  /* 0x0000920000047ab9 */ /* 0x000fe20000000800 */
[----:B------:R-:W-:Y:S01]  /*82b0*/  VIADD R8, R0, 0x57 ;  /* 0x0000005700087836 */ /* 0x000fe20000000000 */
[----:B------:R-:W-:Y:S01]  /*82c0*/  PRMT R9, R29, 0x7632, R9 ;  /* 0x000076321d097816 */ /* 0x000fe20000000009 */
[----:B------:R0:W-:Y:S01]  /*82d0*/  @P2 STG.E.U16 desc[UR14][R4.64], R29 ;  /* 0x0000001d04002986 */ /* 0x0001e2000c10150e */
[C---:B------:R-:W-:Y:S01]  /*82e0*/  LEA R6, P2, R10.reuse, R2, 0x1 ;  /* 0x000000020a067211 */ /* 0x040fe200078408ff */
[----:B------:R-:W-:Y:S01]  /*82f0*/  VIADD R11, R10, UR4 ;  /* 0x000000040a0b7c36 */ /* 0x000fe20008000000 */
[----:B------:R-:W-:-:S02]  /*8300*/  ULDC UR4, c[0x0][0x22c] ;  /* 0x00008b0000047ab9 */ /* 0x000fc40000000800 */
[-C--:B------:R-:W-:Y:S01]  /*8310*/  LEA.HI.X.SX32 R7, R10, R3.reuse, 0x1, P2 ;  /* 0x000000030a077211 */ /* 0x080fe200010f0eff */
[----:B------:R-:W-:Y:S01]  /*8320*/  VIADD R10, R0, 0x58 ;  /* 0x00000058000a7836 */ /* 0x000fe20000000000 */
[----:B------:R-:W-:Y:S01]  /*8330*/  ISETP.LT.AND P2, PT, R8, UR5, !P0 ;  /* 0x0000000508007c0c */ /* 0x000fe2000c741270 */
[----:B------:R-:W-:Y:S01]  /*8340*/  ULDC UR5, c[0x0][0x22c] ;  /* 0x00008b0000057ab9 */ /* 0x000fe20000000800 */
[CC--:B------:R-:W-:Y:S01]  /*8350*/  LEA R8, P6, R11.reuse, R2.reuse, 0x1 ;  /* 0x000000020b087211 */ /* 0x0c0fe200078c08ff */
[----:B------:R1:W-:Y:S01]  /*8360*/  @P1 STG.E.U16 desc[UR14][R6.64], R9 ;  /* 0x0000000906001986 */ /* 0x0003e2000c10150e */
[----:B------:R-:W-:Y:S01]  /*8370*/  ISETP.LT.AND P1, PT, R10, UR4, !P0 ;  /* 0x000000040a007c0c */ /* 0x000fe2000c721270 */
[----:B------:R-:W-:Y:S01]  /*8380*/  ULDC UR4, c[0x0][0x248] ;  /* 0x0000920000047ab9 */ /* 0x000fe20000000800 */
[----:B0-----:R-:W-:Y:S01]  /*8390*/  VIADD R5, R0, 0x59 ;  /* 0x0000005900057836 */ /* 0x001fe20000000000 */
[C---:B-1----:R-:W-:Y:S01]  /*83a0*/  LEA.HI.X.SX32 R9, R11.reuse, R3, 0x1, P6 ;  /* 0x000000030b097211 */ /* 0x042fe200030f0eff */
[----:B------:R-:W-:Y:S01]  /*83b0*/  VIADD R11, R11, UR4 ;  /* 0x000000040b0b7c36 */ /* 0x000fe20008000000 */
[----:B------:R-:W-:Y:S01]  /*83c0*/  ULDC UR4, c[0x0][0x22c] ;  /* 0x00008b0000047ab9 */ /* 0x000fe20000000800 */
[----:B------:R-:W-:Y:S01]  /*83d0*/  PRMT R7, R30, 0x7632, R7 ;  /* 0x000076321e077816 */ /* 0x000fe20000000007 */
[----:B------:R-:W-:Y:S01]  /*83e0*/  VIADD R6, R0, 0x5a ;  /* 0x0000005a00067836 */ /* 0x000fe20000000000 */
[----:B------:R0:W-:Y:S01]  /*83f0*/  @P4 STG.E.U16 desc[UR14][R8.64], R30 ;  /* 0x0000001e08004986 */ /* 0x0001e2000c10150e */
[----:B------:R-:W-:-:S02]  /*8400*/  LEA R4, P6, R11, R2, 0x1 ;  /* 0x000000020b047211 */ /* 0x000fc400078c08ff */
[----:B------:R-:W-:Y:S01]  /*8410*/  ISETP.LT.AND P4, PT, R5, UR4, !P0 ;  /* 0x0000000405007c0c */ /* 0x000fe2000c781270 */
[----:B------:R-:W-:Y:S01]  /*8420*/  ULDC UR4, c[0x0][0x248] ;  /* 0x0000920000047ab9 */ /* 0x000fe20000000800 */
[C---:B------:R-:W-:Y:S01]  /*8430*/  LEA.HI.X.SX32 R5, R11.reuse, R3, 0x1, P6 ;  /* 0x000000030b057211 */ /* 0x040fe200030f0eff */
[----:B------:R-:W-:Y:S01]  /*8440*/  VIADD R11, R11, UR4 ;  /* 0x000000040b0b7c36 */ /* 0x000fe20008000000 */
[----:B------:R-:W-:Y:S01]  /*8450*/  ULDC UR4, c[0x0][0x248] ;  /* 0x0000920000047ab9 */ /* 0x000fe20000000800 */
[----:B------:R-:W-:Y:S01]  /*8460*/  ISETP.LT.AND P6, PT, R6, UR5, !P0 ;  /* 0x0000000506007c0c */ /* 0x000fe2000c7c1270 */
[----:B------:R-:W-:Y:S01]  /*8470*/  ULDC UR5, c[0x0][0x248] ;  /* 0x0000920000057ab9 */ /* 0x000fe20000000800 */
[----:B------:R1:W-:Y:S01]  /*8480*/  @P3 STG.E.U16 desc[UR14][R4.64], R7 ;  /* 0x0000000704003986 */ /* 0x0003e2000c10150e */
[C---:B------:R-:W-:Y:S01]  /*8490*/  LEA R6, P3, R11.reuse, R2, 0x1 ;  /* 0x000000020b067211 */ /* 0x040fe200078608ff */
[----:B0-----:R-:W-:Y:S01]  /*84a0*/  VIADD R9, R11, UR4 ;  /* 0x000000040b097c36 */ /* 0x001fe20008000000 */
[----:B------:R-:W-:-:S03]  /*84b0*/  ULDC UR4, c[0x0][0x22c] ;  /* 0x00008b0000047ab9 */ /* 0x000fc60000000800 */
[----:B------:R-:W-:Y:S01]  /*84c0*/  VIADD R10, R9, UR5 ;  /* 0x00000005090a7c36 */ /* 0x000fe20008000000 */
[----:B------:R-:W-:Y:S01]  /*84d0*/  ULDC UR5, c[0x0][0x22c] ;  /* 0x00008b0000057ab9 */ /* 0x000fe20000000800 */
[-C--:B-1----:R-:W-:Y:S01]  /*84e0*/  LEA.HI.X.SX32 R7, R11, R3.reuse, 0x1, P3 ;  /* 0x000000030b077211 */ /* 0x082fe200018f0eff */
[C---:B------:R-:W-:Y:S01]  /*84f0*/  VIADD R11, R0.reuse, 0x5b ;  /* 0x0000005b000b7836 */ /* 0x040fe20000000000 */
[-C--:B------:R-:W-:Y:S02]  /*8500*/  LEA R8, P3, R9, R2.reuse, 0x1 ;  /* 0x0000000209087211 */ /* 0x080fe400078608ff */
[----:B------:R-:W-:Y:S01]  /*8510*/  PRMT R5, R31, 0x7632, R5 ;  /* 0x000076321f057816 */ /* 0x000fe20000000005 */
[----:B------:R-:W-:Y:S01]  /*8520*/  @P5 STG.E.U16 desc[UR14][R6.64], R31 ;  /* 0x0000001f06005986 */ /* 0x000fe2000c10150e */
[----:B------:R-:W-:Y:S02]  /*8530*/  LEA.HI.X.SX32 R9, R9, R3, 0x1, P3 ;  /* 0x0000000309097211 */ /* 0x000fe400018f0eff */
[----:B------:R-:W-:Y:S01]  /*8540*/  ISETP.LT.AND P5, PT, R11, UR4, !P0 ;  /* 0x000000040b007c0c */ /* 0x000fe2000c7a1270 */
[----:B------:R-:W-:Y:S01]  /*8550*/  VIADD R11, R0, 0x5c ;  /* 0x0000005c000b7836 */ /* 0x000fe20000000000 */
[----:B------:R-:W-:Y:S01]  /*8560*/  LEA R4, P3, R10, R2, 0x1 ;  /* 0x000000020a047211 */ /* 0x000fe200078608ff */
[----:B------:R0:W-:Y:S01]  /*8570*/  @P2 STG.E.U16 desc[UR14][R8.64], R5 ;  /* 0x0000000508002986 */ /* 0x0001e2000c10150e */
[----:B------:R-:W-:-:S02]  /*8580*/  ULDC UR4, c[0x0][0x22c] ;  /* 0x00008b0000047ab9 */ /* 0x000fc40000000800 */
[----:B0-----:R-:W-:Y:S01]  /*8590*/  LEA.HI.X.SX32 R5, R10, R3, 0x1, P3 ;  /* 0x000000030a057211 */ /* 0x001fe200018f0eff */
[C---:B------:R-:W-:Y:S01]  /*85a0*/  VIADD R8, R0.reuse, 0x5e ;  /* 0x0000005e00087836 */ /* 0x040fe20000000000 */
[----:B------:R-:W-:Y:S01]  /*85b0*/  ISETP.LT.AND P3, PT, R11, UR4, !P0 ;  /* 0x000000040b007c0c */ /* 0x000fe2000c761270 */
[----:B------:R-:W-:Y:S01]  /*85c0*/  ULDC UR4, c[0x0][0x248] ;  /* 0x0000920000047ab9 */ /* 0x000fe20000000800 */
[----:B------:R-:W-:Y:S01]  /*85d0*/  VIADD R11, R0, 0x5d ;  /* 0x0000005d000b7836 */ /* 0x000fe20000000000 */
[----:B------:R0:W-:Y:S01]  /*85e0*/  @P1 STG.E.U16 desc[UR14][R4.64], R32 ;  /* 0x0000002004001986 */ /* 0x0001e2000c10150e */
[----:B------:R-:W-:Y:S01]  /*85f0*/  VIADD R10, R10, UR4 ;  /* 0x000000040a0a7c36 */ /* 0x000fe20008000000 */
[----:B------:R-:W-:Y:S02]  /*8600*/  ULDC UR4, c[0x0][0x22c] ;  /* 0x00008b0000047ab9 */ /* 0x000fe40000000800 */
[----:B------:R-:W-:Y:S01]  /*8610*/  ISETP.LT.AND P2, PT, R11, UR4, !P0 ;  /* 0x000000040b007c0c */ /* 0x000fe2000c741270 */
[----:B------:R-:W-:Y:S01]  /*8620*/  ULDC UR4, c[0x0][0x248] ;  /* 0x0000920000047ab9 */ /* 0x000fe20000000800 */
[----:B------:R-:W-:Y:S01]  /*8630*/  LEA R6, P1, R10, R2, 0x1 ;  /* 0x000000020a067211 */ /* 0x000fe200078208ff */
[----:B------:R-:W-:-:S03]  /*8640*/  VIADD R11, R0, 0x5f ;  /* 0x0000005f000b7836 */ /* 0x000fc60000000000 */
[C---:B------:R-:W-:Y:S01]  /*8650*/  LEA.HI.X.SX32 R7, R10.reuse, R3, 0x1, P1 ;  /* 0x000000030a077211 */ /* 0x040fe200008f0eff */
[----:B------:R-:W-:Y:S01]  /*8660*/  VIADD R10, R10, UR4 ;  /* 0x000000040a0a7c36 */ /* 0x000fe20008000000 */
[----:B0-----:R-:W-:Y:S01]  /*8670*/  PRMT R5, R32, 0x7632, R5 ;  /* 0x0000763220057816 */ /* 0x001fe20000000005 */
[----:B------:R-:W-:Y:S01]  /*8680*/  ULDC UR4, c[0x0][0x248] ;  /* 0x0000920000047ab9 */ /* 0x000fe20000000800 */
[----:B------:R-:W-:Y:S01]  /*8690*/  ISETP.LT.AND P1, PT, R8, UR5, !P0 ;  /* 0x0000000508007c0c */ /* 0x000fe2000c721270 */
[C---:B------:R-:W-:Y:S01]  /*86a0*/  VIADD R9, R10.reuse, UR4 ;  /* 0x000000040a097c36 */ /* 0x040fe20008000000 */
[----:B------:R-:W-:Y:S01]  /*86b0*/  ULDC UR4, c[0x0][0x248] ;  /* 0x0000920000047ab9 */ /* 0x000fe20000000800 */
[----:B------:R0:W-:Y:S01]  /*86c0*/  @P4 STG.E.U16 desc[UR14][R6.64], R5 ;  /* 0x0000000506004986 */ /* 0x0001e2000c10150e */
[----:B------:R-:W-:Y:S01]  /*86d0*/  LEA R4, P4, R10, R2, 0x1 ;  /* 0x000000020a047211 */ /* 0x000fe200078808ff */
[----:B------:R-:W-:-:S03]  /*86e0*/  ULDC UR5, c[0x0][0x22c] ;  /* 0x00008b0000057ab9 */ /* 0x000fc60000000800 */
[-C--:B0-----:R-:W-:Y:S01]  /*86f0*/  LEA.HI.X.SX32 R5, R10, R3.reuse, 0x1, P4 ;  /* 0x000000030a057211 */ /* 0x081fe200020f0eff */
[C---:B------:R-:W-:Y:S01]  /*8700*/  VIADD R10, R9.reuse, UR4 ;  /* 0x00000004090a7c36 */ /* 0x040fe20008000000 */
[-C--:B------:R-:W-:Y:S01]  /*8710*/  LEA R8, P4, R9, R2.reuse, 0x1 ;  /* 0x0000000209087211 */ /* 0x080fe200078808ff */
[----:B------:R-:W-:Y:S01]  /*8720*/  ULDC UR4, c[0x0][0x248] ;  /* 0x0000920000047ab9 */ /* 0x000fe20000000800 */
[----:B------:R-:W-:Y:S01]  /*8730*/  PRMT R7, R33, 0x7632, R7 ;  /* 0x0000763221077816 */ /* 0x000fe20000000007 */
[----:B------:R-:W-:Y:S01]  /*8740*/  @P6 STG.E.U16 desc[UR14][R4.64], R33 ;  /* 0x0000002104006986 */ /* 0x000fe2000c10150e */
[-C--:B------:R-:W-:Y:S02]  /*8750*/  LEA.HI.X.SX32 R9, R9, R3.reuse, 0x1, P4 ;  /* 0x0000000309097211 */ /* 0x080fe400020f0eff */
[-C--:B------:R-:W-:Y:S02]  /*8760*/  LEA R6, P6, R10, R2.reuse, 0x1 ;  /* 0x000000020a067211 */ /* 0x080fe400078c08ff */
[----:B------:R-:W-:Y:S01]  /*8770*/  ISETP.LT.AND P4, PT, R11, UR5, !P0 ;  /* 0x000000050b007c0c */ /* 0x000fe2000c781270 */
[----:B------:R0:W-:Y:S01]  /*8780*/  @P5 STG.E.U16 desc[UR14][R8.64], R7 ;  /* 0x0000000708005986 */ /* 0x0001e2000c10150e */
[----:B------:R-:W-:Y:S01]  /*8790*/  VIADD R11, R0, 0x60 ;  /* 0x00000060000b7836 */ /* 0x000fe20000000000 */
[----:B------:R-:W-:Y:S01]  /*87a0*/  ULDC UR5, c[0x0][0x22c] ;  /* 0x00008b0000057ab9 */ /* 0x000fe20000000800 */
[CC--:B0-----:R-:W-:Y:S01]  /*87b0*/  LEA.HI.X.SX32 R7, R10.reuse, R3.reuse, 0x1, P6 ;  /* 0x000000030a077211 */ /* 0x0c1fe200030f0eff */
[----:B------:R-:W-:Y:S01]  /*87c0*/  VIADD R10, R10, UR4 ;  /* 0x000000040a0a7c36 */ /* 0x000fe20008000000 */
[----:B------:R-:W-:Y:S01]  /*87d0*/  ULDC UR4, c[0x0][0x248] ;  /* 0x0000920000047ab9 */ /* 0x000fe20000000800 */
[----:B------:R-:W-:Y:S01]  /*87e0*/  ISETP.LT.AND P6, PT, R11, UR5, !P0 ;  /* 0x000000050b007c0c */ /* 0x000fe2000c7c1270 */
[----:B------:R-:W-:Y:S01]  /*87f0*/  VIADD R8, R0, 0x61 ;  /* 0x0000006100087836 */ /* 0x000fe20000000000 */
[----:B------:R0:W-:Y:S01]  /*8800*/  @P3 STG.E.U16 desc[UR14][R6.64], R34 ;  /* 0x0000002206003986 */ /* 0x0001e2000c10150e */
[CC--:B------:R-:W-:Y:S01]  /*8810*/  LEA R4, P3, R10.reuse, R2.reuse, 0x1 ;  /* 0x000000020a047211 */ /* 0x0c0fe200078608ff */
[----:B------:R-:W-:Y:S01]  /*8820*/  VIADD R11, R10, UR4 ;  /* 0x000000040a0b7c36 */ /* 0x000fe20008000000 */
[----:B------:R-:W-:Y:S01]  /*8830*/  ULDC UR5, c[0x0][0x22c] ;  /* 0x00008b0000057ab9 */ /* 0x000fe20000000800 */
[----:B------:R-:W-:Y:S01]  /*8840*/  PRMT R9, R34, 0x7632, R9 ;  /* 0x0000763222097816 */ /* 0x000fe20000000009 */
[----:B------:R-:W-:Y:S01]  /*8850*/  ULDC UR4, c[0x0][0x22c] ;  /* 0x00008b0000047ab9 */ /* 0x000fe20000000800 */
[----:B------:R-:W-:Y:S01]  /*8860*/  LEA.HI.X.SX32 R5, R10, R3, 0x1, P3 ;  /* 0x000000030a057211 */ /* 0x000fe200018f0eff */
[----:B------:R-:W-:Y:S01]  /*8870*/  VIADD R10, R0, 0x62 ;  /* 0x00000062000a7836 */ /* 0x000fe20000000000 */
[----:B------:R-:W-:Y:S01]  /*8880*/  ISETP.LT.AND P5, PT, R8, UR5, !P0 ;  /* 0x0000000508007c0c */ /* 0x000fe2000c7a1270 */
[----:B------:R-:W-:Y:S01]  /*8890*/  ULDC UR5, c[0x0][0x22c] ;  /* 0x00008b0000057ab9 */ /* 0x000fe20000000800 */
[----:B------:R-:W-:Y:S01]  /*88a0*/  LEA R8, P3, R11, R2, 0x1 ;  /* 0x000000020b087211 */ /* 0x000fe200078608ff */
[----:B------:R1:W-:Y:S01]  /*88b0*/  @P2 STG.E.U16 desc[UR14][R4.64], R9 ;  /* 0x0000000904002986 */ /* 0x0003e2000c10150e */
[----:B0-----:R-:W-:-:S02]  /*88c0*/  VIADD R7, R0, 0x63 ;  /* 0x0000006300077836 */ /* 0x001fc40000000000 */
[----:B-1----:R-:W-:Y:S01]  /*88d0*/  LEA.HI.X.SX32 R9, R11, R3, 0x1, P3 ;  /* 0x000000030b097211 */ /* 0x002fe200018f0eff */
[----:B------:R-:W-:Y:S01]  /*88e0*/  VIADD R4, R0, 0x64 ;  /* 0x0000006400047836 */ /* 0x000fe20000000000 */
[----:B------:R-:W-:Y:S01]  /*88f0*/  ISETP.LT.AND P3, PT, R10, UR4, !P0 ;  /* 0x000000040a007c0c */ /* 0x000fe2000c761270 */
[----:B------:R-:W-:Y:S01]  /*8900*/  ULDC UR4, c[0x0][0x248] ;  /* 0x0000920000047ab9 */ /* 0x000fe20000000800 */
[----:B------:R-:W-:Y:S01]  /*8910*/  PRMT R5, R35, 0x7632, R5 ;  /* 0x0000763223057816 */ /* 0x000fe20000000005 */
[----:B------:R-:W-:Y:S01]  /*8920*/  VIADD R11, R11, UR4 ;  /* 0x000000040b0b7c36 */ /* 0x000fe20008000000 */
[----:B------:R0:W-:Y:S01]  /*8930*/  @P1 STG.E.U16 desc[UR14][R8.64], R35 ;  /* 0x0000002308001986 */ /* 0x0001e2000c10150e */
[----:B------:R-:W-:Y:S02]  /*8940*/  ULDC UR4, c[0x0][0x22c] ;  /* 0x00008b0000047ab9 */ /* 0x000fe40000000800 */
[----:B------:R-:W-:Y:S01]  /*8950*/  ISETP.LT.AND P2, PT, R7, UR4, !P0 ;  /* 0x0000000407007c0c */ /* 0x000fe2000c741270 */
[----:B------:R-:W-:Y:S01]  /*8960*/  ULDC UR4, c[0x0][0x248] ;  /* 0x0000920000047ab9 */ /* 0x000fe20000000800 */
[----:B------:R-:W-:-:S04]  /*8970*/  LEA R6, P1, R11, R2, 0x1 ;  /* 0x000000020b067211 */ /* 0x000fc800078208ff */
        /* <DEDUP_REMOVED lines=12> */
[----:B------:R-:W-:Y:S01]  /*8a40*/  VIADD R11, R0, 0x65 ;  /* 0x00000065000b7836 */ /* 0x000fe20000000000 */
[CC--:B------:R-:W-:Y:S02]  /*8a50*/  LEA R8, P4, R9.reuse, R2.reuse, 0x1 ;  /* 0x0000000209087211 */ /* 0x0c0fe400078808ff */
[----:B------:R-:W-:Y:S01]  /*8a60*/  PRMT R7, R36, 0x7632, R7 ;  /* 0x0000763224077816 */ /* 0x000fe20000000007 */
[----:B------:R-:W-:Y:S01]  /*8a70*/  @P6 STG.E.U16 desc[UR14][R4.64], R36 ;  /* 0x0000002404006986 */ /* 0x000fe2000c10150e */
[----:B------:R-:W-:Y:S02]  /*8a80*/  LEA.HI.X.SX32 R9, R9, R3, 0x1, P4 ;  /* 0x0000000309097211 */ /* 0x000fe400020f0eff */
[----:B------:R-:W-:-:S02]  /*8a90*/  LEA R6, P6, R10, R2, 0x1 ;  /* 0x000000020a067211 */ /* 0x000fc400078c08ff */
        /* <DEDUP_REMOVED lines=11> */
[C---:B------:R-:W-:Y:S01]  /*8b50*/  VIADD R11, R10.reuse, UR4 ;  /* 0x000000040a0b7c36 */ /* 0x040fe20008000000 */
        /* <DEDUP_REMOVED lines=10> */
[C---:B-1----:R-:W-:Y:S01]  /*8c00*/  LEA.HI.X.SX32 R9, R11.reuse, R3, 0x1, P3 ;  /* 0x000000030b097211 */ /* 0x042fe200018f0eff */
        /* <DEDUP_REMOVED lines=23> */
[-C--:B------:R-:W-:Y:S02]  /*8d80*/  LEA R8, P4, R9, R2.reuse, 0x1 ;  /* 0x0000000209087211 */ /* 0x080fe400078808ff */
        /* <DEDUP_REMOVED lines=16> */
[----:B------:R-:W-:Y:S01]  /*8e90*/  PRMT R9, R40, 0x7632, R9 ;  /* 0x0000763228097816 */ /* 0x000fe20000000009 */
[----:B------:R-:W-:Y:S01]  /*8ea0*/  ULDC UR5, c[0x0][0x22c] ;  /* 0x00008b0000057ab9 */ /* 0x000fe20000000800 */
        /* <DEDUP_REMOVED lines=8> */
[C---:B0-----:R-:W-:Y:S01]  /*8f30*/  VIADD R7, R0.reuse, 0x6f ;  /* 0x0000006f00077836 */ /* 0x041fe20000000000 */
[----:B------:R-:W-:Y:S01]  /*8f40*/  ULDC UR5, c[0x0][0x22c] ;  /* 0x00008b0000057ab9 */ /* 0x000fe20000000800 */
        /* <DEDUP_REMOVED lines=24> */
[----:B------:R0:W-:Y:S01]  /*90d0*/  @P6 STG.E.U16 desc[UR14][R4.64], R42 ;  /* 0x0000002a04006986 */ /* 0x0001e2000c10150e */
[----:B------:R-:W-:Y:S02]  /*90e0*/  LEA.HI.X.SX32 R9, R9, R3, 0x1, P4 ;  /* 0x0000000309097211 */ /* 0x000fe400020f0eff */
[----:B------:R-:W-:-:S02]  /*90f0*/  LEA R6, P4, R10, R2, 0x1 ;  /* 0x000000020a067211 */ /* 0x000fc400078808ff */
[----:B------:R-:W-:Y:S01]  /*9100*/  ISETP.LT.AND P6, PT, R11, UR5, !P0 ;  /* 0x000000050b007c0c */ /* 0x000fe2000c7c1270 */
[----:B------:R1:W-:Y:S01]  /*9110*/  @P3 STG.E.U16 desc[UR14][R8.64], R7 ;  /* 0x0000000708003986 */ /* 0x0003e2000c10150e */
[C---:B------:R-:W-:Y:S01]  /*9120*/  VIADD R11, R0.reuse, 0x72 ;  /* 0x00000072000b7836 */ /* 0x040fe20000000000 */
[----:B------:R-:W-:Y:S01]  /*9130*/  ULDC UR5, c[0x0][0x22c] ;  /* 0x00008b0000057ab9 */ /* 0x000fe20000000800 */
[----:B0-----:R-:W-:-:S03]  /*9140*/  VIADD R5, R0, 0x73 ;  /* 0x0000007300057836 */ /* 0x001fc60000000000 */
[----:B------:R-:W-:Y:S01]  /*9150*/  ISETP.LT.AND P3, PT, R11, UR5, !P0 ;  /* 0x000000050b007c0c */ /* 0x000fe2000c761270 */
[----:B------:R-:W-:Y:S01]  /*9160*/  ULDC UR5, c[0x0][0x22c] ;  /* 0x00008b0000057ab9 */ /* 0x000fe20000000800 */
[----:B------:R-:W-:Y:S01]  /*9170*/  VIADD R11, R0, 0x76 ;  /* 0x00000076000b7836 */ /* 0x000fe20000000000 */
[CC--:B-1----:R-:W-:Y:S01]  /*9180*/  LEA.HI.X.SX32 R7, R10.reuse, R3.reuse, 0x1, P4 ;  /* 0x000000030a077211 */ /* 0x0c2fe200020f0eff */
[----:B------:R-:W-:Y:S01]  /*9190*/  VIADD R10, R10, UR4 ;  /* 0x000000040a0a7c36 */ /* 0x000fe20008000000 */
[----:B------:R-:W-:Y:S01]  /*91a0*/  ULDC UR4, c[0x0][0x248] ;  /* 0x0000920000047ab9 */ /* 0x000fe20000000800 */
[----:B------:R-:W-:Y:S02]  /*91b0*/  VIADD R9, R0, 0x74 ;  /* 0x0000007400097836 */ /* 0x000fe40000000000 */
[----:B------:R0:W-:Y:S01]  /*91c0*/  @P2 STG.E.U16 desc[UR14][R6.64], R43 ;  /* 0x0000002b06002986 */ /* 0x0001e2000c10150e */
[C---:B------:R-:W-:Y:S01]  /*91d0*/  LEA R4, P4, R10.reuse, R2, 0x1 ;  /* 0x000000020a047211 */ /* 0x040fe200078808ff */
[C---:B------:R-:W-:Y:S01]  /*91e0*/  VIADD R8, R10.reuse, UR4 ;  /* 0x000000040a087c36 */ /* 0x040fe20008000000 */
[----:B------:R-:W-:Y:S01]  /*91f0*/  ISETP.LT.AND P2, PT, R5, UR5, !P0 ;  /* 0x0000000505007c0c */ /* 0x000fe2000c741270 */
[----:B------:R-:W-:Y:S01]  /*9200*/  ULDC UR4, c[0x0][0x22c] ;  /* 0x00008b0000047ab9 */ /* 0x000fe20000000800 */
[----:B------:R-:W-:Y:S01]  /*9210*/  LEA.HI.X.SX32 R5, R10, R3, 0x1, P4 ;  /* 0x000000030a057211 */ /* 0x000fe200020f0eff */
[----:B------:R-:W-:Y:S01]  /*9220*/  ULDC UR5, c[0x0][0x22c] ;  /* 0x00008b0000057ab9 */ /* 0x000fe20000000800 */
[----:B0-----:R-:W-:-:S02]  /*9230*/  PRMT R7, R43, 0x7632, R7 ;  /* 0x000076322b077816 */ /* 0x001fc40000000007 */
[----:B------:R-:W-:-:S03]  /*9240*/  LEA R6, P4, R8, R2, 0x1 ;  /* 0x0000000208067211 */ /* 0x000fc600078808ff */
[----:B------:R0:W-:Y:S01]  /*9250*/  @P1 STG.E.U16 desc[UR14][R4.64], R7 ;  /* 0x0000000704001986 */ /* 0x0001e2000c10150e */
[----:B------:R-:W-:Y:S01]  /*9260*/  ISETP.LT.AND P1, PT, R9, UR4, !P0 ;  /* 0x0000000409007c0c */ /* 0x000fe2000c721270 */
[----:B------:R-:W-:Y:S01]  /*9270*/  VIADD R9, R0, 0x75 ;  /* 0x0000007500097836 */ /* 0x000fe20000000000 */
[----:B------:R-:W-:Y:S01]  /*9280*/  ULDC UR4, c[0x0][0x248] ;  /* 0x0000920000047ab9 */ /* 0x000fe20000000800 */
[----:B0-----:R-:W-:-:S03]  /*9290*/  LEA.HI.X.SX32 R7, R8, R3, 0x1, P4 ;  /* 0x0000000308077211 */ /* 0x001fc600020f0eff */
[----:B------:R-:W-:Y:S01]  /*92a0*/  ISETP.LT.AND P4, PT, R9, UR5, !P0 ;  /* 0x0000000509007c0c */ /* 0x000fe2000c781270 */
[----:B------:R-:W-:Y:S01]  /*92b0*/  VIADD R9, R8, UR4 ;  /* 0x0000000408097c36 */ /* 0x000fe20008000000 */
[----:B------:R-:W-:Y:S01]  /*92c0*/  ULDC UR4, c[0x0][0x248] ;  /* 0x0000920000047ab9 */ /* 0x000fe20000000800 */
[----:B------:R0:W-:Y:S01]  /*92d0*/  @P5 STG.E.U16 desc[UR14][R6.64], R44 ;  /* 0x0000002c06005986 */ /* 0x0001e2000c10150e */
[----:B------:R-:W-:Y:S01]  /*92e0*/  ULDC UR5, c[0x0][0x22c] ;  /* 0x00008b0000057ab9 */ /* 0x000fe20000000800 */
[C---:B------:R-:W-:Y:S01]  /*92f0*/  VIADD R5, R9.reuse, UR4 ;  /* 0x0000000409057c36 */ /* 0x040fe20008000000 */
[-C--:B------:R-:W-:Y:S01]  /*9300*/  LEA R8, P5, R9, R2.reuse, 0x1 ;  /* 0x0000000209087211 */ /* 0x080fe200078a08ff */
[----:B------:R-:W-:Y:S02]  /*9310*/  ULDC UR4, c[0x0][0x248] ;  /* 0x0000920000047ab9 */ /* 0x000fe40000000800 */
[----:B------:R-:W-:Y:S01]  /*9320*/  VIADD R10, R5, UR4 ;  /* 0x00000004050a7c36 */ /* 0x000fe20008000000 */
[----:B------:R-:W-:Y:S01]  /*9330*/  LEA.HI.X.SX32 R9, R9, R3, 0x1, P5 ;  /* 0x0000000309097211 */ /* 0x000fe200028f0eff */
[----:B------:R-:W-:Y:S01]  /*9340*/  ULDC UR4, c[0x0][0x248] ;  /* 0x0000920000047ab9 */ /* 0x000fe20000000800 */
[----:B------:R-:W-:-:S02]  /*9350*/  LEA R4, P5, R5, R2, 0x1 ;  /* 0x0000000205047211 */ /* 0x000fc400078a08ff */
[----:B0-----:R-:W-:Y:S02]  /*9360*/  PRMT R7, R44, 0x7632, R7 ;  /* 0x000076322c077816 */ /* 0x001fe40000000007 */
[-C--:B------:R-:W-:Y:S02]  /*9370*/  LEA.HI.X.SX32 R5, R5, R3.reuse, 0x1, P5 ;  /* 0x0000000305057211 */ /* 0x080fe400028f0eff */
[-C--:B------:R-:W-:Y:S01]  /*9380*/  LEA R6, P5, R10, R2.reuse, 0x1 ;  /* 0x000000020a067211 */ /* 0x080fe200078a08ff */
[----:B------:R0:W-:Y:S01]  /*9390*/  @P6 STG.E.U16 desc[UR14][R8.64], R7 ;  /* 0x0000000708006986 */ /* 0x0001e2000c10150e */
[----:B------:R-:W-:Y:S01]  /*93a0*/  ISETP.LT.AND P6, PT, R11, UR5, !P0 ;  /* 0x000000050b007c0c */ /* 0x000fe2000c7c1270 */
[C---:B------:R-:W-:Y:S01]  /*93b0*/  VIADD R11, R0.reuse, 0x77 ;  /* 0x00000077000b7836 */ /* 0x040fe20000000000 */
[----:B------:R-:W-:Y:S01]  /*93c0*/  ULDC UR5, c[0x0][0x22c] ;  /* 0x00008b0000057ab9 */ /* 0x000fe20000000800 */
[----:B------:R1:W-:Y:S03]  /*93d0*/  @P3 STG.E.U16 desc[UR14][R4.64], R45 ;  /* 0x0000002d04003986 */ /* 0x0003e6000c10150e */
[----:B------:R-:W-:Y:S01]  /*93e0*/  ISETP.LT.AND P3, PT, R11, UR5, !P0 ;  /* 0x000000050b007c0c */ /* 0x000fe2000c761270 */
[----:B------:R-:W-:Y:S01]  /*93f0*/  ULDC UR5, c[0x0][0x22c] ;  /* 0x00008b0000057ab9 */ /* 0x000fe20000000800 */
[----:B------:R-:W-:Y:S01]  /*9400*/  VIADD R11, R0, 0x7c ;  /* 0x0000007c000b7836 */ /* 0x000fe20000000000 */
[C---:B0-----:R-:W-:Y:S01]  /*9410*/  LEA.HI.X.SX32 R7, R10.reuse, R3, 0x1, P5 ;  /* 0x000000030a077211 */ /* 0x041fe200028f0eff */
[----:B------:R-:W-:Y:S01]  /*9420*/  VIADD R10, R10, UR4 ;  /* 0x000000040a0a7c36 */ /* 0x000fe20008000000 */
[----:B------:R-:W-:Y:S01]  /*9430*/  ULDC UR4, c[0x0][0x248] ;  /* 0x0000920000047ab9 */ /* 0x000fe20000000800 */
[C---:B------:R-:W-:Y:S01]  /*9440*/  VIADD R8, R0.reuse, 0x78 ;  /* 0x0000007800087836 */ /* 0x040fe20000000000 */
[----:B-1----:R-:W-:Y:S01]  /*9450*/  PRMT R5, R45, 0x7632, R5 ;  /* 0x000076322d057816 */ /* 0x002fe20000000005 */
[----:B------:R-:W-:Y:S01]  /*9460*/  VIADD R9, R0, 0x79 ;  /* 0x0000007900097836 */ /* 0x000fe20000000000 */
[----:B------:R-:W-:-:S03]  /*9470*/  LEA R4, P5, R10, R2, 0x1 ;  /* 0x000000020a047211 */ /* 0x000fc600078a08ff */
[----:B------:R0:W-:Y:S01]  /*9480*/  @P2 STG.E.U16 desc[UR14][R6.64], R5 ;  /* 0x0000000506002986 */ /* 0x0001e2000c10150e */
[----:B------:R-:W-:Y:S01]  /*9490*/  ISETP.LT.AND P2, PT, R8, UR5, !P0 ;  /* 0x0000000508007c0c */ /* 0x000fe2000c741270 */
[C---:B------:R-:W-:Y:S01]  /*94a0*/  VIADD R8, R10.reuse, UR4 ;  /* 0x000000040a087c36 */ /* 0x040fe20008000000 */
[----:B------:R-:W-:Y:S01]  /*94b0*/  ULDC UR4, c[0x0][0x22c] ;  /* 0x00008b0000047ab9 */ /* 0x000fe20000000800 */
[----:B------:R-:W-:Y:S01]  /*94c0*/  ULDC UR5, c[0x0][0x22c] ;  /* 0x00008b0000057ab9 */ /* 0x000fe20000000800 */
[----:B0-----:R-:W-:Y:S02]  /*94d0*/  LEA.HI.X.SX32 R5, R10, R3, 0x1, P5 ;  /* 0x000000030a057211 */ /* 0x001fe400028f0eff */
[----:B------:R-:W-:-:S03]  /*94e0*/  LEA R6, P5, R8, R2, 0x1 ;  /* 0x0000000208067211 */ /* 0x000fc600078a08ff */
[----:B------:R0:W-:Y:S01]  /*94f0*/  @P1 STG.E.U16 desc[UR14][R4.64], R46 ;  /* 0x0000002e04001986 */ /* 0x0001e2000c10150e */
[----:B------:R-:W-:Y:S01]  /*9500*/  ISETP.LT.AND P1, PT, R9, UR4, !P0 ;  /* 0x0000000409007c0c */ /* 0x000fe2000c721270 */
[----:B------:R-:W-:Y:S01]  /*9510*/  ULDC UR4, c[0x0][0x248] ;  /* 0x0000920000047ab9 */ /* 0x000fe20000000800 */
[C---:B------:R-:W-:Y:S01]  /*9520*/  LEA.HI.X.SX32 R7, R8.reuse, R3, 0x1, P5 ;  /* 0x0000000308077211 */ /* 0x040fe200028f0eff */
[----:B------:R-:W-:Y:S01]  /*9530*/  VIADD R10, R8, UR4 ;  /* 0x00000004080a7c36 */ /* 0x000fe20008000000 */
[----:B------:R-:W-:Y:S01]  /*9540*/  ULDC UR4, c[0x0][0x22c] ;  /* 0x00008b0000047ab9 */ /* 0x000fe20000000800 */
[----:B------:R-:W-:-:S05]  /*9550*/  VIADD R9, R0, 0x7a ;  /* 0x0000007a00097836 */ /* 0x000fca0000000000 */
[----:B------:R-:W-:Y:S01]  /*9560*/  ISETP.LT.AND P5, PT, R9, UR4, !P0 ;  /* 0x0000000409007c0c */ /* 0x000fe2000c7a1270 */
[----:B------:R-:W-:Y:S01]  /*9570*/  ULDC UR4, c[0x0][0x248] ;  /* 0x0000920000047ab9 */ /* 0x000fe20000000800 */
[----:B0-----:R-:W-:Y:S01]  /*9580*/  PRMT R5, R46, 0x7632, R5 ;  /* 0x000076322e057816 */ /* 0x001fe20000000005 */
[----:B------:R-:W-:-:S04]  /*9590*/  VIADD R4, R0, 0x7b ;  /* 0x0000007b00047836 */ /* 0x000fc80000000000 */
[----:B------:R0:W-:Y:S01]  /*95a0*/  @P4 STG.E.U16 desc[UR14][R6.64], R5 ;  /* 0x0000000506004986 */ /* 0x0001e2000c10150e */
[----:B------:R-:W-:-:S04]  /*95b0*/  LEA R8, P4, R10, R2, 0x1 ;  /* 0x000000020a087211 */ /* 0x000fc800078808ff */
[CC--:B------:R-:W-:Y:S01]  /*95c0*/  LEA.HI.X.SX32 R9, R10.reuse, R3.reuse, 0x1, P4 ;  /* 0x000000030a097211 */ /* 0x0c0fe200020f0eff */
[----:B------:R-:W-:Y:S01]  /*95d0*/  VIADD R10, R10, UR4 ;  /* 0x000000040a0a7c36 */ /* 0x000fe20008000000 */
[----:B------:R-:W-:Y:S01]  /*95e0*/  ISETP.LT.AND P4, PT, R4, UR5, !P0 ;  /* 0x0000000504007c0c */ /* 0x000fe2000c781270 */
[----:B------:R-:W-:Y:S01]  /*95f0*/  ULDC UR4, c[0x0][0x248] ;  /* 0x0000920000047ab9 */ /* 0x000fe20000000800 */
[----:B------:R-:W-:Y:S01]  /*9600*/  ULDC UR5, c[0x0][0x248] ;  /* 0x0000920000057ab9 */ /* 0x000fe20000000800 */
[----:B------:R1:W-:Y:S01]  /*9610*/  @P6 STG.E.U16 desc[UR14][R8.64], R47 ;  /* 0x0000002f08006986 */ /* 0x0003e2000c10150e */
[CC--:B------:R-:W-:Y:S01]  /*9620*/  LEA R4, P6, R10.reuse, R2.reuse, 0x1 ;  /* 0x000000020a047211 */ /* 0x0c0fe200078c08ff */
[C---:B0-----:R-:W-:Y:S01]  /*9630*/  VIADD R7, R10.reuse, UR4 ;  /* 0x000000040a077c36 */ /* 0x041fe20008000000 */
[----:B------:R-:W-:Y:S02]  /*9640*/  ULDC UR4, c[0x0][0x22c] ;  /* 0x00008b0000047ab9 */ /* 0x000fe40000000800 */
[----:B------:R-:W-:Y:S01]  /*9650*/  LEA.HI.X.SX32 R5, R10, R3, 0x1, P6 ;  /* 0x000000030a057211 */ /* 0x000fe200030f0eff */
[C---:B------:R-:W-:Y:S01]  /*9660*/  VIADD R10, R7.reuse, UR5 ;  /* 0x00000005070a7c36 */ /* 0x040fe20008000000 */
[----:B------:R-:W-:Y:S01]  /*9670*/  LEA R6, P6, R7, R2, 0x1 ;  /* 0x0000000207067211 */ /* 0x000fe200078c08ff */
[----:B------:R-:W-:-:S02]  /*9680*/  ULDC UR5, c[0x0][0x248] ;  /* 0x0000920000057ab9 */ /* 0x000fc40000000800 */
[----:B------:R0:W-:Y:S01]  /*9690*/  @P3 STG.E.U16 desc[UR14][R4.64], R12 ;  /* 0x0000000c04003986 */ /* 0x0001e2000c10150e */
[----:B------:R-:W-:Y:S01]  /*96a0*/  ISETP.LT.AND P3, PT, R11, UR4, !P0 ;  /* 0x000000040b007c0c */ /* 0x000fe2000c761270 */
[----:B------:R-:W-:Y:S01]  /*96b0*/  VIADD R11, R0, 0x7d ;  /* 0x0000007d000b7836 */ /* 0x000fe20000000000 */
[----:B------:R-:W-:Y:S01]  /*96c0*/  LEA.HI.X.SX32 R7, R7, R3, 0x1, P6 ;  /* 0x0000000307077211 */ /* 0x000fe200030f0eff */
[----:B------:R-:W-:Y:S01]  /*96d0*/  ULDC UR4, c[0x0][0x22c] ;  /* 0x00008b0000047ab9 */ /* 0x000fe20000000800 */
[----:B-1----:R-:W-:-:S03]  /*96e0*/  LEA R8, P6, R10, R2, 0x1 ;  /* 0x000000020a087211 */ /* 0x002fc600078c08ff */
[----:B------:R-:W-:Y:S01]  /*96f0*/  @P2 STG.E.U16 desc[UR14][R6.64], R248 ;  /* 0x000000f806002986 */ /* 0x000fe2000c10150e */
[----:B------:R-:W-:Y:S01]  /*9700*/  ISETP.LT.AND P2, PT, R11, UR4, !P0 ;  /* 0x000000040b007c0c */ /* 0x000fe2000c741270 */
[----:B------:R-:W-:Y:S01]  /*9710*/  ULDC UR4, c[0x0][0x248] ;  /* 0x0000920000047ab9 */ /* 0x000fe20000000800 */
[C---:B------:R-:W-:Y:S01]  /*9720*/  LEA.HI.X.SX32 R9, R10.reuse, R3, 0x1, P6 ;  /* 0x000000030a097211 */ /* 0x040fe200030f0eff */
[----:B------:R-:W-:Y:S01]  /*9730*/  VIADD R10, R10, UR4 ;  /* 0x000000040a0a7c36 */ /* 0x000fe20008000000 */
[----:B------:R-:W-:Y:S01]  /*9740*/  ULDC UR4, c[0x0][0x248] ;  /* 0x0000920000047ab9 */ /* 0x000fe20000000800 */
[----:B0-----:R-:W-:Y:S02]  /*9750*/  PRMT R5, R248, 0x7632, R5 ;  /* 0x00007632f8057816 */ /* 0x001fe40000000005 */
[C---:B------:R-:W-:Y:S01]  /*9760*/  VIADD R11, R10.reuse, UR4 ;  /* 0x000000040a0b7c36 */ /* 0x040fe20008000000 */
[----:B------:R-:W-:Y:S02]  /*9770*/  ULDC UR4, c[0x0][0x248] ;  /* 0x0000920000047ab9 */ /* 0x000fe40000000800 */
[----:B------:R0:W-:Y:S01]  /*9780*/  @P1 STG.E.U16 desc[UR14][R8.64], R5 ;  /* 0x0000000508001986 */ /* 0x0001e2000c10150e */
[----:B------:R-:W-:Y:S01]  /*9790*/  VIADD R12, R11, UR5 ;  /* 0x000000050b0c7c36 */ /* 0x000fe20008000000 */
[----:B------:R-:W-:-:S03]  /*97a0*/  LEA R4, P1, R10, R2, 0x1 ;  /* 0x000000020a047211 */ /* 0x000fc600078208ff */
[----:B------:R-:W-:Y:S01]  /*97b0*/  VIADD R0, R12, UR4 ;  /* 0x000000040c007c36 */ /* 0x000fe20008000000 */
[----:B------:R-:W-:-:S03]  /*97c0*/  ULDC UR4, c[0x0][0x248] ;  /* 0x0000920000047ab9 */ /* 0x000fc60000000800 */
[----:B------:R-:W-:Y:S01]  /*97d0*/  VIADD R13, R0, UR6 ;  /* 0x00000006000d7c36 */ /* 0x000fe20008000000 */
[----:B0-----:R-:W-:-:S03]  /*97e0*/  LEA.HI.X.SX32 R5, R10, R3, 0x1, P1 ;  /* 0x000000030a057211 */ /* 0x001fc600008f0eff */
[----:B------:R-:W-:Y:S01]  /*97f0*/  VIADD R14, R13, UR4 ;  /* 0x000000040d0e7c36 */ /* 0x000fe20008000000 */
[CC--:B------:R-:W-:Y:S01]  /*9800*/  LEA R6, P1, R11.reuse, R2.reuse, 0x1 ;  /* 0x000000020b067211 */ /* 0x0c0fe200078208ff */
[----:B------:R-:W-:Y:S01]  /*9810*/  ULDC UR4, c[0x0][0x22c] ;  /* 0x00008b0000047ab9 */ /* 0x000fe20000000800 */
[CC--:B------:R-:W-:Y:S01]  /*9820*/  LEA R8, P6, R12.reuse, R2.reuse, 0x1 ;  /* 0x000000020c087211 */ /* 0x0c0fe200078c08ff */
[----:B------:R0:W-:Y:S01]  /*9830*/  @P5 STG.E.U16 desc[UR14][R4.64], R249 ;  /* 0x000000f904005986 */ /* 0x0001e2000c10150e */
[-C--:B------:R-:W-:Y:S02]  /*9840*/  LEA.HI.X.SX32 R7, R11, R3.reuse, 0x1, P1 ;  /* 0x000000030b077211 */ /* 0x080fe400008f0eff */
[----:B------:R-:W-:Y:S02]  /*9850*/  LEA.HI.X.SX32 R9, R12, R3, 0x1, P6 ;  /* 0x000000030c097211 */ /* 0x000fe400030f0eff */
[-C--:B------:R-:W-:Y:S02]  /*9860*/  LEA R12, P1, R13, R2.reuse, 0x1 ;  /* 0x000000020d0c7211 */ /* 0x080fe400078208ff */
[----:B------:R-:W-:-:S02]  /*9870*/  LEA R10, P6, R0, R2, 0x1 ;  /* 0x00000002000a7211 */ /* 0x000fc400078c08ff */
[-C--:B------:R-:W-:Y:S02]  /*9880*/  LEA.HI.X.SX32 R13, R13, R3.reuse, 0x1, P1 ;  /* 0x000000030d0d7211 */ /* 0x080fe400008f0eff */
[----:B------:R-:W-:Y:S02]  /*9890*/  ISETP.LT.AND P1, PT, R16, UR4, !P0 ;  /* 0x0000000410007c0c */ /* 0x000fe4000c721270 */
[----:B------:R-:W-:Y:S02]  /*98a0*/  ISETP.LT.AND P0, PT, R15, UR7, !P0 ;  /* 0x000000070f007c0c */ /* 0x000fe4000c701270 */
[----:B------:R-:W-:Y:S02]  /*98b0*/  LEA.HI.X.SX32 R11, R0, R3, 0x1, P6 ;  /* 0x00000003000b7211 */ /* 0x000fe400030f0eff */
[----:B------:R-:W-:Y:S02]  /*98c0*/  PRMT R0, R249, 0x7632, R0 ;  /* 0x00007632f9007816 */ /* 0x000fe40000000000 */
[----:B0-----:R-:W-:-:S02]  /*98d0*/  PRMT R5, R250, 0x7632, R5 ;  /* 0x00007632fa057816 */ /* 0x001fc40000000005 */
[C---:B------:R-:W-:Y:S01]  /*98e0*/  LEA R2, P6, R14.reuse, R2, 0x1 ;  /* 0x000000020e027211 */ /* 0x040fe200078c08ff */
[----:B------:R0:W-:Y:S03]  /*98f0*/  @P4 STG.E.U16 desc[UR14][R6.64], R0 ;  /* 0x0000000006004986 */ /* 0x0001e6000c10150e */
[----:B------:R-:W-:Y:S01]  /*9900*/  LEA.HI.X.SX32 R3, R14, R3, 0x1, P6 ;  /* 0x000000030e037211 */ /* 0x000fe200030f0eff */
[----:B------:R0:W-:Y:S04]  /*9910*/  @P3 STG.E.U16 desc[UR14][R8.64], R250 ;  /* 0x000000fa08003986 */ /* 0x0001e8000c10150e */
[----:B------:R0:W-:Y:S04]  /*9920*/  @P2 STG.E.U16 desc[UR14][R10.64], R5 ;  /* 0x000000050a002986 */ /* 0x0001e8000c10150e */
[----:B------:R0:W-:Y:S01]  /*9930*/  @P1 STG.E.U16 desc[UR14][R12.64], R251 ;  /* 0x000000fb0c001986 */ /* 0x0001e2000c10150e */
[----:B------:R-:W-:Y:S05]  /*9940*/  @!P0 EXIT ;  /* 0x000000000000894d */ /* 0x000fea0003800000 */
[----:B0-----:R-:W-:-:S05]  /*9950*/  PRMT R251, R251, 0x7632, R251 ;  /* 0x00007632fbfb7816 */ /* 0x001fca00000000fb */
[----:B------:R-:W-:Y:S01]  /*9960*/  STG.E.U16 desc[UR14][R2.64], R251 ;  /* 0x000000fb02007986 */ /* 0x000fe2000c10150e */
[----:B------:R-:W-:Y:S05]  /*9970*/  EXIT ;  /* 0x000000000000794d */ /* 0x000fea0003800000 */
.L_x_2:
[----:B------:R-:W-:-:S00]  /*9980*/  BRA `(.L_x_2) ;  /* 0xfffffffc00fc7947 */ /* 0x000fc0000383ffff */
[----:B------:R-:W-:-:S00]  /*9990*/  NOP ;  /* 0x0000000000007918 */ /* 0x000fc00000000000 */
        /* <DEDUP_REMOVED lines=14> */
.L_x_3:


//--------------------- .nv.shared.matmul_kernel  --------------------------
	.section	.nv.shared.matmul_kernel,"aw",@nobits
	.sectionflags	@""
	.align	16
	.zero		1024


//--------------------- .nv.shared.reserved.0     --------------------------
	.section	.nv.shared.reserved.0,"aw",@nobits
	.weak		__nv_reservedSMEM_offset_0_alias
	.size		__nv_reservedSMEM_offset_0_alias, 0, 0
	.other		__nv_reservedSMEM_offset_0_alias,@"STO_CUDA_RESERVED_SHARED STV_DEFAULT"
__nv_reservedSMEM_offset_0_alias:
	.zero		0


//--------------------- .nv.constant0.matmul_kernel --------------------------
	.section	.nv.constant0.matmul_kernel,"a",@progbits
	.sectionflags	@""
	.align	4
.nv.constant0.matmul_kernel:
	.zero		608


//--------------------- SYMBOLS --------------------------

	.type		.nv.reservedSmem.offset0,@object
	.size		.nv.reservedSmem.offset0,0x4
